	.target	sm_100a

	.elftype	@"ET_EXEC"


//--------------------- .note.nv.tkinfo           --------------------------
	.section	.note.nv.tkinfo,"",@"SHT_NOTE"
	.sectionflags	@"SHF_NOTE_NV_TKINFO"
	.tkinfo
        /*0018*/ 	.word	0x00000002
        /*0030*/ 	.string	""
        /*0030*/ 	.string	"ptxas"
        /*0030*/ 	.string	"Cuda compilation tools, release 13.0, V13.0.88"
        /*0030*/ 	.string	"Build cuda_13.0.r13.0/compiler.36424714_0"
        /*0030*/ 	.string	"-arch sm_100a -m 64 "



//--------------------- .note.nv.cuinfo           --------------------------
	.section	.note.nv.cuinfo,"",@"SHT_NOTE"
	.sectionflags	@"SHF_NOTE_NV_CUINFO"
        /*0018*/ 	.short	0x0002
        /*001a*/ 	.short	0x0064
        /*001c*/ 	.short	0x0082
	.zero		2


//--------------------- .nv.info                  --------------------------
	.section	.nv.info,"",@"SHT_CUDA_INFO"
	.align	4


	//----- nvinfo : EIATTR_REGCOUNT
	.align		4
        /*0000*/ 	.byte	0x04, 0x2f
        /*0002*/ 	.short	(.L_19 - .L_18)
	.align		4
.L_18:
        /*0004*/ 	.word	index@(_ZN7cutlass13device_kernelINS_4conv6kernel13ConvUniversalINS1_16ConvProblemShapeILNS1_8OperatorE2ELi2EEENS1_10collective14CollectiveConvINS1_47MainloopSm100TmaUmmaWarpSpecializedImplicitGemmILS5_2ELi26ELi2ELi1ELi2EN4cute5tupleIJNSA_1CILi2EEENSC_ILi1EEESE_EEEEENSB_IJNSC_ILi64EEENSB_IJSH_EEENSB_IJNSC_ILi32EEEEEEEEENS_10bfloat16_tESM_NSA_8TiledMMAINSA_8MMA_AtomIJNSA_20SM100_MMA_F16BF16_SSISM_SM_fLi64ELi64ELNSA_4UMMA5MajorE1ELSR_1ELNSQ_7ScaleInE0ELSS_0EEEEEENSA_6LayoutINSB_IJSE_SE_SE_EEENSB_IJNSC_ILi0EEESX_SX_EEEEENSB_IJNSA_10UnderscoreES10_S10_EEEEENS7_6detail27Sm100ImplicitGemmTileTraitsINSA_13SM90_TMA_LOADENSA_14ComposedLayoutINSA_7SwizzleILi3ELi4ELi3EEENSA_18smem_ptr_flag_bitsILi16EEENSV_INSB_IJSH_NSC_ILi8EEEEEENSB_IJSE_SH_EEEEEEEvEENS14_INSA_30SM90_TMA_LOAD_IM2COL_MULTICASTES1F_vEEEENS_8epilogue10collective18CollectiveEpilogueINS1K_23Sm100TmaWarpSpecializedILi3ELi2ELi16ELb1ELb0EEEJSL_NSB_IJNSV_ISH_SE_EENSV_ISJ_SE_EEEEESM_NSB_IJlNSB_IJSE_llEEESX_EEESM_S1T_NS1K_6fusion15FusionCallbacksIS1O_NS1U_17LinearCombinationISM_fSM_fLNS_15FloatRoundStyleE2EEESL_S1R_JEEENSA_5SM1004TMEM4LOAD26SM100_TMEM_LOAD_16dp256b4xES15_NS16_INS17_ILi2ELi4ELi3EEES1A_NSV_INSB_IJS1B_SJ_EEENSB_IJSJ_SE_EEEEEEENSA_17SM75_U32x4_LDSM_NENSA_14SM90_TMA_STOREES28_NSA_17SM90_U32x4_STSM_NENSA_39AutoVectorizingCopyWithAssumedAlignmentILi128EEEEEEvvEEEEvNT_6ParamsE)
        /*0008*/ 	.word	0x0000005d


	//----- nvinfo : EIATTR_FRAME_SIZE
	.align		4
.L_19:
        /*000c*/ 	.byte	0x04, 0x11
        /*000e*/ 	.short	(.L_21 - .L_20)
	.align		4
.L_20:
        /*0010*/ 	.word	index@($__internal_2_$__cuda_sm10x_tcgen05_guardrail_trap_unallocated_columns_being_dealloced)
        /*0014*/ 	.word	0x00000008


	//----- nvinfo : EIATTR_FRAME_SIZE
	.align		4
.L_21:
        /*0018*/ 	.byte	0x04, 0x11
        /*001a*/ 	.short	(.L_23 - .L_22)
	.align		4
.L_22:
        /*001c*/ 	.word	index@($__internal_1_$__cuda_sm10x_tcgen05_guardrail_trap_phase_invalid_during_alloc)
        /*0020*/ 	.word	0x00000008


	//----- nvinfo : EIATTR_FRAME_SIZE
	.align		4
.L_23:
        /*0024*/ 	.byte	0x04, 0x11
        /*0026*/ 	.short	(.L_25 - .L_24)
	.align		4
.L_24:
        /*0028*/ 	.word	index@($__internal_0_$__cuda_sm10x_tcgen05_guardrail_trap_col_being_dealloced_not_returned_by_alloc)
        /*002c*/ 	.word	0x00000008


	//----- nvinfo : EIATTR_FRAME_SIZE
	.align		4
.L_25:
        /*0030*/ 	.byte	0x04, 0x11
        /*0032*/ 	.short	(.L_27 - .L_26)
	.align		4
.L_26:
        /*0034*/ 	.word	index@(_ZN7cutlass13device_kernelINS_4conv6kernel13ConvUniversalINS1_16ConvProblemShapeILNS1_8OperatorE2ELi2EEENS1_10collective14CollectiveConvINS1_47MainloopSm100TmaUmmaWarpSpecializedImplicitGemmILS5_2ELi26ELi2ELi1ELi2EN4cute5tupleIJNSA_1CILi2EEENSC_ILi1EEESE_EEEEENSB_IJNSC_ILi64EEENSB_IJSH_EEENSB_IJNSC_ILi32EEEEEEEEENS_10bfloat16_tESM_NSA_8TiledMMAINSA_8MMA_AtomIJNSA_20SM100_MMA_F16BF16_SSISM_SM_fLi64ELi64ELNSA_4UMMA5MajorE1ELSR_1ELNSQ_7ScaleInE0ELSS_0EEEEEENSA_6LayoutINSB_IJSE_SE_SE_EEENSB_IJNSC_ILi0EEESX_SX_EEEEENSB_IJNSA_10UnderscoreES10_S10_EEEEENS7_6detail27Sm100ImplicitGemmTileTraitsINSA_13SM90_TMA_LOADENSA_14ComposedLayoutINSA_7SwizzleILi3ELi4ELi3EEENSA_18smem_ptr_flag_bitsILi16EEENSV_INSB_IJSH_NSC_ILi8EEEEEENSB_IJSE_SH_EEEEEEEvEENS14_INSA_30SM90_TMA_LOAD_IM2COL_MULTICASTES1F_vEEEENS_8epilogue10collective18CollectiveEpilogueINS1K_23Sm100TmaWarpSpecializedILi3ELi2ELi16ELb1ELb0EEEJSL_NSB_IJNSV_ISH_SE_EENSV_ISJ_SE_EEEEESM_NSB_IJlNSB_IJSE_llEEESX_EEESM_S1T_NS1K_6fusion15FusionCallbacksIS1O_NS1U_17LinearCombinationISM_fSM_fLNS_15FloatRoundStyleE2EEESL_S1R_JEEENSA_5SM1004TMEM4LOAD26SM100_TMEM_LOAD_16dp256b4xES15_NS16_INS17_ILi2ELi4ELi3EEES1A_NSV_INSB_IJS1B_SJ_EEENSB_IJSJ_SE_EEEEEEENSA_17SM75_U32x4_LDSM_NENSA_14SM90_TMA_STOREES28_NSA_17SM90_U32x4_STSM_NENSA_39AutoVectorizingCopyWithAssumedAlignmentILi128EEEEEEvvEEEEvNT_6ParamsE)
        /*0038*/ 	.word	0x00000008


	//----- nvinfo : EIATTR_MIN_STACK_SIZE
	.align		4
.L_27:
        /*003c*/ 	.byte	0x04, 0x12
        /*003e*/ 	.short	(.L_29 - .L_28)
	.align		4
.L_28:
        /*0040*/ 	.word	index@(_ZN7cutlass13device_kernelINS_4conv6kernel13ConvUniversalINS1_16ConvProblemShapeILNS1_8OperatorE2ELi2EEENS1_10collective14CollectiveConvINS1_47MainloopSm100TmaUmmaWarpSpecializedImplicitGemmILS5_2ELi26ELi2ELi1ELi2EN4cute5tupleIJNSA_1CILi2EEENSC_ILi1EEESE_EEEEENSB_IJNSC_ILi64EEENSB_IJSH_EEENSB_IJNSC_ILi32EEEEEEEEENS_10bfloat16_tESM_NSA_8TiledMMAINSA_8MMA_AtomIJNSA_20SM100_MMA_F16BF16_SSISM_SM_fLi64ELi64ELNSA_4UMMA5MajorE1ELSR_1ELNSQ_7ScaleInE0ELSS_0EEEEEENSA_6LayoutINSB_IJSE_SE_SE_EEENSB_IJNSC_ILi0EEESX_SX_EEEEENSB_IJNSA_10UnderscoreES10_S10_EEEEENS7_6detail27Sm100ImplicitGemmTileTraitsINSA_13SM90_TMA_LOADENSA_14ComposedLayoutINSA_7SwizzleILi3ELi4ELi3EEENSA_18smem_ptr_flag_bitsILi16EEENSV_INSB_IJSH_NSC_ILi8EEEEEENSB_IJSE_SH_EEEEEEEvEENS14_INSA_30SM90_TMA_LOAD_IM2COL_MULTICASTES1F_vEEEENS_8epilogue10collective18CollectiveEpilogueINS1K_23Sm100TmaWarpSpecializedILi3ELi2ELi16ELb1ELb0EEEJSL_NSB_IJNSV_ISH_SE_EENSV_ISJ_SE_EEEEESM_NSB_IJlNSB_IJSE_llEEESX_EEESM_S1T_NS1K_6fusion15FusionCallbacksIS1O_NS1U_17LinearCombinationISM_fSM_fLNS_15FloatRoundStyleE2EEESL_S1R_JEEENSA_5SM1004TMEM4LOAD26SM100_TMEM_LOAD_16dp256b4xES15_NS16_INS17_ILi2ELi4ELi3EEES1A_NSV_INSB_IJS1B_SJ_EEENSB_IJSJ_SE_EEEEEEENSA_17SM75_U32x4_LDSM_NENSA_14SM90_TMA_STOREES28_NSA_17SM90_U32x4_STSM_NENSA_39AutoVectorizingCopyWithAssumedAlignmentILi128EEEEEEvvEEEEvNT_6ParamsE)
        /*0044*/ 	.word	0x00000008
.L_29:


//--------------------- .nv.compat                --------------------------
	.section	.nv.compat,"",@"SHT_CUDA_COMPAT_INFO"
	.align	4
        /*0000*/ 	.byte	0x02, 0x09, 0x01, 0x00, 0x02, 0x02, 0x02, 0x00, 0x02, 0x05, 0x05, 0x00, 0x03, 0x07, 0x01, 0x01
        /*0010*/ 	.byte	0x02, 0x03, 0x01, 0x00, 0x02, 0x06, 0x01, 0x00, 0x04, 0x0b, 0x08, 0x00, 0x09, 0x00, 0x00, 0x00
        /*0020*/ 	.byte	0x00, 0x00, 0x00, 0x00


//--------------------- .nv.info._ZN7cutlass13device_kernelINS_4conv6kernel13ConvUniversalINS1_16ConvProblemShapeILNS1_8OperatorE2ELi2EEENS1_10collective14CollectiveConvINS1_47MainloopSm100TmaUmmaWarpSpecializedImplicitGemmILS5_2ELi26ELi2ELi1ELi2EN4cute5tupleIJNSA_1CILi2EEENSC_ILi1EEESE_EEEEENSB_IJNSC_ILi64EEENSB_IJSH_EEENSB_IJNSC_ILi32EEEEEEEEENS_10bfloat16_tESM_NSA_8TiledMMAINSA_8MMA_AtomIJNSA_20SM100_MMA_F16BF16_SSISM_SM_fLi64ELi64ELNSA_4UMMA5MajorE1ELSR_1ELNSQ_7ScaleInE0ELSS_0EEEEEENSA_6LayoutINSB_IJSE_SE_SE_EEENSB_IJNSC_ILi0EEESX_SX_EEEEENSB_IJNSA_10UnderscoreES10_S10_EEEEENS7_6detail27Sm100ImplicitGemmTileTraitsINSA_13SM90_TMA_LOADENSA_14ComposedLayoutINSA_7SwizzleILi3ELi4ELi3EEENSA_18smem_ptr_flag_bitsILi16EEENSV_INSB_IJSH_NSC_ILi8EEEEEENSB_IJSE_SH_EEEEEEEvEENS14_INSA_30SM90_TMA_LOAD_IM2COL_MULTICASTES1F_vEEEENS_8epilogue10collective18CollectiveEpilogueINS1K_23Sm100TmaWarpSpecializedILi3ELi2ELi16ELb1ELb0EEEJSL_NSB_IJNSV_ISH_SE_EENSV_ISJ_SE_EEEEESM_NSB_IJlNSB_IJSE_llEEESX_EEESM_S1T_NS1K_6fusion15FusionCallbacksIS1O_NS1U_17LinearCombinationISM_fSM_fLNS_15FloatRoundStyleE2EEESL_S1R_JEEENSA_5SM1004TMEM4LOAD26SM100_TMEM_LOAD_16dp256b4xES15_NS16_INS17_ILi2ELi4ELi3EEES1A_NSV_INSB_IJS1B_SJ_EEENSB_IJSJ_SE_EEEEEEENSA_17SM75_U32x4_LDSM_NENSA_14SM90_TMA_STOREES28_NSA_17SM90_U32x4_STSM_NENSA_39AutoVectorizingCopyWithAssumedAlignmentILi128EEEEEEvvEEEEvNT_6ParamsE --------------------------
	.section	.nv.info._ZN7cutlass13device_kernelINS_4conv6kernel13ConvUniversalINS1_16ConvProblemShapeILNS1_8OperatorE2ELi2EEENS1_10collective14CollectiveConvINS1_47MainloopSm100TmaUmmaWarpSpecializedImplicitGemmILS5_2ELi26ELi2ELi1ELi2EN4cute5tupleIJNSA_1CILi2EEENSC_ILi1EEESE_EEEEENSB_IJNSC_ILi64EEENSB_IJSH_EEENSB_IJNSC_ILi32EEEEEEEEENS_10bfloat16_tESM_NSA_8TiledMMAINSA_8MMA_AtomIJNSA_20SM100_MMA_F16BF16_SSISM_SM_fLi64ELi64ELNSA_4UMMA5MajorE1ELSR_1ELNSQ_7ScaleInE0ELSS_0EEEEEENSA_6LayoutINSB_IJSE_SE_SE_EEENSB_IJNSC_ILi0EEESX_SX_EEEEENSB_IJNSA_10UnderscoreES10_S10_EEEEENS7_6detail27Sm100ImplicitGemmTileTraitsINSA_13SM90_TMA_LOADENSA_14ComposedLayoutINSA_7SwizzleILi3ELi4ELi3EEENSA_18smem_ptr_flag_bitsILi16EEENSV_INSB_IJSH_NSC_ILi8EEEEEENSB_IJSE_SH_EEEEEEEvEENS14_INSA_30SM90_TMA_LOAD_IM2COL_MULTICASTES1F_vEEEENS_8epilogue10collective18CollectiveEpilogueINS1K_23Sm100TmaWarpSpecializedILi3ELi2ELi16ELb1ELb0EEEJSL_NSB_IJNSV_ISH_SE_EENSV_ISJ_SE_EEEEESM_NSB_IJlNSB_IJSE_llEEESX_EEESM_S1T_NS1K_6fusion15FusionCallbacksIS1O_NS1U_17LinearCombinationISM_fSM_fLNS_15FloatRoundStyleE2EEESL_S1R_JEEENSA_5SM1004TMEM4LOAD26SM100_TMEM_LOAD_16dp256b4xES15_NS16_INS17_ILi2ELi4ELi3EEES1A_NSV_INSB_IJS1B_SJ_EEENSB_IJSJ_SE_EEEEEEENSA_17SM75_U32x4_LDSM_NENSA_14SM90_TMA_STOREES28_NSA_17SM90_U32x4_STSM_NENSA_39AutoVectorizingCopyWithAssumedAlignmentILi128EEEEEEvvEEEEvNT_6ParamsE,"",@"SHT_CUDA_INFO"
	.sectionflags	@""
	.align	4


	//----- nvinfo : EIATTR_CUDA_API_VERSION
	.align		4
        /*0000*/ 	.byte	0x04, 0x37
        /*0002*/ 	.short	(.L_31 - .L_30)
.L_30:
        /*0004*/ 	.word	0x00000082


	//----- nvinfo : EIATTR_KPARAM_INFO
	.align		4
.L_31:
        /*0008*/ 	.byte	0x04, 0x17
        /*000a*/ 	.short	(.L_33 - .L_32)
.L_32:
        /*000c*/ 	.word	0x00000000
        /*0010*/ 	.short	0x0000
        /*0012*/ 	.short	0x0000
        /*0014*/ 	.byte	0x00, 0xf0, 0x01, 0x20


	//----- nvinfo : EIATTR_AT_ENTRY_FRAGMENTS
	.align		4
.L_33:
        /*0018*/ 	.byte	0x04, 0x4f
        /*001a*/ 	.short	(.L_35 - .L_34)


	//   ....[0]....
.L_34:
        /*001c*/ 	.word	0x00000006


	//----- nvinfo : EIATTR_RESERVED_SMEM_USED
	.align		4
.L_35:
        /*0020*/ 	.byte	0x01, 0x41
	.zero		2


	//----- nvinfo : EIATTR_SPARSE_MMA_MASK
	.align		4
        /*0024*/ 	.byte	0x03, 0x50
        /*0026*/ 	.short	0x0000


	//----- nvinfo : EIATTR_TCGEN05_1CTA_USED
	.align		4
        /*0028*/ 	.byte	0x01, 0x51
	.zero		2


	//----- nvinfo : EIATTR_MAXREG_COUNT
	.align		4
        /*002c*/ 	.byte	0x03, 0x1b
        /*002e*/ 	.short	0x00ff


	//----- nvinfo : EIATTR_NUM_BARRIERS
	.align		4
        /*0030*/ 	.byte	0x02, 0x4c
        /*0032*/ 	.byte	0x07
	.zero		1


	//----- nvinfo : EIATTR_EXTERNS
	.align		4
        /*0034*/ 	.byte	0x04, 0x0f
        /*0036*/ 	.short	(.L_37 - .L_36)


	//   ....[0]....
	.align		4
.L_36:
        /*0038*/ 	.word	index@(__assertfail)


	//----- nvinfo : EIATTR_MERCURY_ISA_VERSION
	.align		4
.L_37:
        /*003c*/ 	.byte	0x03, 0x5f
        /*003e*/ 	.short	0x0101


	//----- nvinfo : EIATTR_INT_WARP_WIDE_INSTR_OFFSETS
	.align		4
        /*0040*/ 	.byte	0x04, 0x31
        /*0042*/ 	.short	(.L_39 - .L_38)


	//   ....[0]....
.L_38:
        /*0044*/ 	.word	0x00004a20


	//   ....[1]....
        /*0048*/ 	.word	0x00004a40


	//   ....[2]....
        /*004c*/ 	.word	0x00004a70


	//   ....[3]....
        /*0050*/ 	.word	0x00005500


	//   ....[4]....
        /*0054*/ 	.word	0x00005790


	//   ....[5]....
        /*0058*/ 	.word	0x000057b0


	//   ....[6]....
        /*005c*/ 	.word	0x00005a50


	//   ....[7]....
        /*0060*/ 	.word	0x00005b80


	//   ....[8]....
        /*0064*/ 	.word	0x000068e0


	//----- nvinfo : EIATTR_COOP_GROUP_MASK_REGIDS
	.align		4
.L_39:
        /*0068*/ 	.byte	0x04, 0x29
        /*006a*/ 	.short	(.L_41 - .L_40)


	//   ....[0]....
.L_40:
        /*006c*/ 	.word	0xffffffff


	//   ....[1]....
        /*0070*/ 	.word	0xffffffff


	//   ....[2]....
        /*0074*/ 	.word	0xffffffff


	//   ....[3]....
        /*0078*/ 	.word	0xffffffff


	//   ....[4]....
        /*007c*/ 	.word	0xffffffff


	//   ....[5]....
        /*0080*/ 	.word	0xffffffff


	//   ....[6]....
        /*0084*/ 	.word	0xffffffff


	//   ....[7]....
        /*0088*/ 	.word	0xffffffff


	//   ....[8]....
        /*008c*/ 	.word	0xffffffff


	//   ....[9]....
        /*0090*/ 	.word	0xffffffff


	//   ....[10]....
        /*0094*/ 	.word	0xffffffff


	//   ....[11]....
        /*0098*/ 	.word	0xffffffff


	//   ....[12]....
        /*009c*/ 	.word	0xffffffff


	//----- nvinfo : EIATTR_COOP_GROUP_INSTR_OFFSETS
	.align		4
.L_41:
        /*00a0*/ 	.byte	0x04, 0x28
        /*00a2*/ 	.short	(.L_43 - .L_42)


	//   ....[0]....
.L_42:
        /*00a4*/ 	.word	0x000000a0


	//   ....[1]....
        /*00a8*/ 	.word	0x000004e0


	//   ....[2]....
        /*00ac*/ 	.word	0x00000960


	//   ....[3]....
        /*00b0*/ 	.word	0x00000ae0


	//   ....[4]....
        /*00b4*/ 	.word	0x00000be0


	//   ....[5]....
        /*00b8*/ 	.word	0x00000d30


	//   ....[6]....
        /*00bc*/ 	.word	0x00000f30


	//   ....[7]....
        /*00c0*/ 	.word	0x00002730


	//   ....[8]....
        /*00c4*/ 	.word	0x00003e60


	//   ....[9]....
        /*00c8*/ 	.word	0x00004070


	//   ....[10]....
        /*00cc*/ 	.word	0x000040a0


	//   ....[11]....
        /*00d0*/ 	.word	0x00004900


	//   ....[12]....
        /*00d4*/ 	.word	0x00004b40


	//----- nvinfo : EIATTR_VRC_CTA_INIT_COUNT
	.align		4
.L_43:
        /*00d8*/ 	.byte	0x02, 0x4a
        /*00da*/ 	.byte	0x80
	.zero		1


	//----- nvinfo : EIATTR_SYSCALL_OFFSETS
	.align		4
        /*00dc*/ 	.byte	0x04, 0x46
        /*00de*/ 	.short	(.L_45 - .L_44)


	//   ....[0]....
.L_44:
        /*00e0*/ 	.word	0x00006b50


	//   ....[1]....
        /*00e4*/ 	.word	0x00006c40


	//   ....[2]....
        /*00e8*/ 	.word	0x00007390


	//   ....[3]....
        /*00ec*/ 	.word	0x00007cd0


	//----- nvinfo : EIATTR_MBARRIER_INSTR_OFFSETS
	.align		4
.L_45:
        /*00f0*/ 	.byte	0x04, 0x39
        /*00f2*/ 	.short	(.L_47 - .L_46)


	//   ....[0]....
.L_46:
        /*00f4*/ 	.word	0x00000600
        /*00f8*/ 	.word	0x000000ff
        /*00fc*/ 	.word	0x00000000
        /*0100*/ 	.short	0x0100
        /*0102*/ 	.byte	0x07
	.zero		1


	//   ....[1]....
        /*0104*/ 	.word	0x00000610
        /*0108*/ 	.word	0x000000ff
        /*010c*/ 	.word	0x000000d0
        /*0110*/ 	.short	0x0100
        /*0112*/ 	.byte	0x07
	.zero		1


	//   ....[2]....
        /*0114*/ 	.word	0x00000620
        /*0118*/ 	.word	0x000000ff
        /*011c*/ 	.word	0x00000008
        /*0120*/ 	.short	0x0100
        /*0122*/ 	.byte	0x07
	.zero		1


	//   ....[3]....
        /*0124*/ 	.word	0x00000630
        /*0128*/ 	.word	0x000000ff
        /*012c*/ 	.word	0x000000d8
        /*0130*/ 	.short	0x0100
        /*0132*/ 	.byte	0x07
	.zero		1


	//   ....[4]....
        /*0134*/ 	.word	0x00000640
        /*0138*/ 	.word	0x000000ff
        /*013c*/ 	.word	0x00000010
        /*0140*/ 	.short	0x0100
        /*0142*/ 	.byte	0x07
	.zero		1


	//   ....[5]....
        /*0144*/ 	.word	0x00000650
        /*0148*/ 	.word	0x000000ff
        /*014c*/ 	.word	0x000000e0
        /*0150*/ 	.short	0x0100
        /*0152*/ 	.byte	0x07
	.zero		1


	//   ....[6]....
        /*0154*/ 	.word	0x00000660
        /*0158*/ 	.word	0x000000ff
        /*015c*/ 	.word	0x00000018
        /*0160*/ 	.short	0x0100
        /*0162*/ 	.byte	0x07
	.zero		1


	//   ....[7]....
        /*0164*/ 	.word	0x00000670
        /*0168*/ 	.word	0x000000ff
        /*016c*/ 	.word	0x000000e8
        /*0170*/ 	.short	0x0100
        /*0172*/ 	.byte	0x07
	.zero		1


	//   ....[8]....
        /*0174*/ 	.word	0x00000680
        /*0178*/ 	.word	0x000000ff
        /*017c*/ 	.word	0x00000020
        /*0180*/ 	.short	0x0100
        /*0182*/ 	.byte	0x07
	.zero		1


	//   ....[9]....
        /*0184*/ 	.word	0x00000690
        /*0188*/ 	.word	0x000000ff
        /*018c*/ 	.word	0x000000f0
        /*0190*/ 	.short	0x0100
        /*0192*/ 	.byte	0x07
	.zero		1


	//   ....[10]....
        /*0194*/ 	.word	0x000006a0
        /*0198*/ 	.word	0x000000ff
        /*019c*/ 	.word	0x00000028
        /*01a0*/ 	.short	0x0100
        /*01a2*/ 	.byte	0x07
	.zero		1


	//   ....[11]....
        /*01a4*/ 	.word	0x000006b0
        /*01a8*/ 	.word	0x000000ff
        /*01ac*/ 	.word	0x000000f8
        /*01b0*/ 	.short	0x0100
        /*01b2*/ 	.byte	0x07
	.zero		1


	//   ....[12]....
        /*01b4*/ 	.word	0x000006c0
        /*01b8*/ 	.word	0x000000ff
        /*01bc*/ 	.word	0x00000030
        /*01c0*/ 	.short	0x0100
        /*01c2*/ 	.byte	0x07
	.zero		1


	//   ....[13]....
        /*01c4*/ 	.word	0x000006d0
        /*01c8*/ 	.word	0x000000ff
        /*01cc*/ 	.word	0x00000100
        /*01d0*/ 	.short	0x0100
        /*01d2*/ 	.byte	0x07
	.zero		1


	//   ....[14]....
        /*01d4*/ 	.word	0x000006e0
        /*01d8*/ 	.word	0x000000ff
        /*01dc*/ 	.word	0x00000038
        /*01e0*/ 	.short	0x0100
        /*01e2*/ 	.byte	0x07
	.zero		1


	//   ....[15]....
        /*01e4*/ 	.word	0x000006f0
        /*01e8*/ 	.word	0x000000ff
        /*01ec*/ 	.word	0x00000108
        /*01f0*/ 	.short	0x0100
        /*01f2*/ 	.byte	0x07
	.zero		1


	//   ....[16]....
        /*01f4*/ 	.word	0x00000700
        /*01f8*/ 	.word	0x000000ff
        /*01fc*/ 	.word	0x00000040
        /*0200*/ 	.short	0x0100
        /*0202*/ 	.byte	0x07
	.zero		1


	//   ....[17]....
        /*0204*/ 	.word	0x00000710
        /*0208*/ 	.word	0x000000ff
        /*020c*/ 	.word	0x00000110
        /*0210*/ 	.short	0x0100
        /*0212*/ 	.byte	0x07
	.zero		1


	//   ....[18]....
        /*0214*/ 	.word	0x00000720
        /*0218*/ 	.word	0x000000ff
        /*021c*/ 	.word	0x00000048
        /*0220*/ 	.short	0x0100
        /*0222*/ 	.byte	0x07
	.zero		1


	//   ....[19]....
        /*0224*/ 	.word	0x00000730
        /*0228*/ 	.word	0x000000ff
        /*022c*/ 	.word	0x00000118
        /*0230*/ 	.short	0x0100
        /*0232*/ 	.byte	0x07
	.zero		1


	//   ....[20]....
        /*0234*/ 	.word	0x00000740
        /*0238*/ 	.word	0x000000ff
        /*023c*/ 	.word	0x00000050
        /*0240*/ 	.short	0x0100
        /*0242*/ 	.byte	0x07
	.zero		1


	//   ....[21]....
        /*0244*/ 	.word	0x00000750
        /*0248*/ 	.word	0x000000ff
        /*024c*/ 	.word	0x00000120
        /*0250*/ 	.short	0x0100
        /*0252*/ 	.byte	0x07
	.zero		1


	//   ....[22]....
        /*0254*/ 	.word	0x00000760
        /*0258*/ 	.word	0x000000ff
        /*025c*/ 	.word	0x00000058
        /*0260*/ 	.short	0x0100
        /*0262*/ 	.byte	0x07
	.zero		1


	//   ....[23]....
        /*0264*/ 	.word	0x00000770
        /*0268*/ 	.word	0x000000ff
        /*026c*/ 	.word	0x00000128
        /*0270*/ 	.short	0x0100
        /*0272*/ 	.byte	0x07
	.zero		1


	//   ....[24]....
        /*0274*/ 	.word	0x00000780
        /*0278*/ 	.word	0x000000ff
        /*027c*/ 	.word	0x00000060
        /*0280*/ 	.short	0x0100
        /*0282*/ 	.byte	0x07
	.zero		1


	//   ....[25]....
        /*0284*/ 	.word	0x00000790
        /*0288*/ 	.word	0x000000ff
        /*028c*/ 	.word	0x00000130
        /*0290*/ 	.short	0x0100
        /*0292*/ 	.byte	0x07
	.zero		1


	//   ....[26]....
        /*0294*/ 	.word	0x000007a0
        /*0298*/ 	.word	0x000000ff
        /*029c*/ 	.word	0x00000068
        /*02a0*/ 	.short	0x0100
        /*02a2*/ 	.byte	0x07
	.zero		1


	//   ....[27]....
        /*02a4*/ 	.word	0x000007b0
        /*02a8*/ 	.word	0x000000ff
        /*02ac*/ 	.word	0x00000138
        /*02b0*/ 	.short	0x0100
        /*02b2*/ 	.byte	0x07
	.zero		1


	//   ....[28]....
        /*02b4*/ 	.word	0x000007c0
        /*02b8*/ 	.word	0x000000ff
        /*02bc*/ 	.word	0x00000070
        /*02c0*/ 	.short	0x0100
        /*02c2*/ 	.byte	0x07
	.zero		1


	//   ....[29]....
        /*02c4*/ 	.word	0x000007d0
        /*02c8*/ 	.word	0x000000ff
        /*02cc*/ 	.word	0x00000140
        /*02d0*/ 	.short	0x0100
        /*02d2*/ 	.byte	0x07
	.zero		1


	//   ....[30]....
        /*02d4*/ 	.word	0x000007e0
        /*02d8*/ 	.word	0x000000ff
        /*02dc*/ 	.word	0x00000078
        /*02e0*/ 	.short	0x0100
        /*02e2*/ 	.byte	0x07
	.zero		1


	//   ....[31]....
        /*02e4*/ 	.word	0x000007f0
        /*02e8*/ 	.word	0x000000ff
        /*02ec*/ 	.word	0x00000148
        /*02f0*/ 	.short	0x0100
        /*02f2*/ 	.byte	0x07
	.zero		1


	//   ....[32]....
        /*02f4*/ 	.word	0x00000800
        /*02f8*/ 	.word	0x000000ff
        /*02fc*/ 	.word	0x00000080
        /*0300*/ 	.short	0x0100
        /*0302*/ 	.byte	0x07
	.zero		1


	//   ....[33]....
        /*0304*/ 	.word	0x00000810
        /*0308*/ 	.word	0x000000ff
        /*030c*/ 	.word	0x00000150
        /*0310*/ 	.short	0x0100
        /*0312*/ 	.byte	0x07
	.zero		1


	//   ....[34]....
        /*0314*/ 	.word	0x00000820
        /*0318*/ 	.word	0x000000ff
        /*031c*/ 	.word	0x00000088
        /*0320*/ 	.short	0x0100
        /*0322*/ 	.byte	0x07
	.zero		1


	//   ....[35]....
        /*0324*/ 	.word	0x00000830
        /*0328*/ 	.word	0x000000ff
        /*032c*/ 	.word	0x00000158
        /*0330*/ 	.short	0x0100
        /*0332*/ 	.byte	0x07
	.zero		1


	//   ....[36]....
        /*0334*/ 	.word	0x00000840
        /*0338*/ 	.word	0x000000ff
        /*033c*/ 	.word	0x00000090
        /*0340*/ 	.short	0x0100
        /*0342*/ 	.byte	0x07
	.zero		1


	//   ....[37]....
        /*0344*/ 	.word	0x00000850
        /*0348*/ 	.word	0x000000ff
        /*034c*/ 	.word	0x00000160
        /*0350*/ 	.short	0x0100
        /*0352*/ 	.byte	0x07
	.zero		1


	//   ....[38]....
        /*0354*/ 	.word	0x00000860
        /*0358*/ 	.word	0x000000ff
        /*035c*/ 	.word	0x00000098
        /*0360*/ 	.short	0x0100
        /*0362*/ 	.byte	0x07
	.zero		1


	//   ....[39]....
        /*0364*/ 	.word	0x00000870
        /*0368*/ 	.word	0x000000ff
        /*036c*/ 	.word	0x00000168
        /*0370*/ 	.short	0x0100
        /*0372*/ 	.byte	0x07
	.zero		1


	//   ....[40]....
        /*0374*/ 	.word	0x00000880
        /*0378*/ 	.word	0x000000ff
        /*037c*/ 	.word	0x000000a0
        /*0380*/ 	.short	0x0100
        /*0382*/ 	.byte	0x07
	.zero		1


	//   ....[41]....
        /*0384*/ 	.word	0x00000890
        /*0388*/ 	.word	0x000000ff
        /*038c*/ 	.word	0x00000170
        /*0390*/ 	.short	0x0100
        /*0392*/ 	.byte	0x07
	.zero		1


	//   ....[42]....
        /*0394*/ 	.word	0x000008a0
        /*0398*/ 	.word	0x000000ff
        /*039c*/ 	.word	0x000000a8
        /*03a0*/ 	.short	0x0100
        /*03a2*/ 	.byte	0x07
	.zero		1


	//   ....[43]....
        /*03a4*/ 	.word	0x000008b0
        /*03a8*/ 	.word	0x000000ff
        /*03ac*/ 	.word	0x00000178
        /*03b0*/ 	.short	0x0100
        /*03b2*/ 	.byte	0x07
	.zero		1


	//   ....[44]....
        /*03b4*/ 	.word	0x000008c0
        /*03b8*/ 	.word	0x000000ff
        /*03bc*/ 	.word	0x000000b0
        /*03c0*/ 	.short	0x0100
        /*03c2*/ 	.byte	0x07
	.zero		1


	//   ....[45]....
        /*03c4*/ 	.word	0x000008d0
        /*03c8*/ 	.word	0x000000ff
        /*03cc*/ 	.word	0x00000180
        /*03d0*/ 	.short	0x0100
        /*03d2*/ 	.byte	0x07
	.zero		1


	//   ....[46]....
        /*03d4*/ 	.word	0x000008e0
        /*03d8*/ 	.word	0x000000ff
        /*03dc*/ 	.word	0x000000b8
        /*03e0*/ 	.short	0x0100
        /*03e2*/ 	.byte	0x07
	.zero		1


	//   ....[47]....
        /*03e4*/ 	.word	0x000008f0
        /*03e8*/ 	.word	0x000000ff
        /*03ec*/ 	.word	0x00000188
        /*03f0*/ 	.short	0x0100
        /*03f2*/ 	.byte	0x07
	.zero		1


	//   ....[48]....
        /*03f4*/ 	.word	0x00000900
        /*03f8*/ 	.word	0x000000ff
        /*03fc*/ 	.word	0x000000c0
        /*0400*/ 	.short	0x0100
        /*0402*/ 	.byte	0x07
	.zero		1


	//   ....[49]....
        /*0404*/ 	.word	0x00000910
        /*0408*/ 	.word	0x000000ff
        /*040c*/ 	.word	0x00000190
        /*0410*/ 	.short	0x0100
        /*0412*/ 	.byte	0x07
	.zero		1


	//   ....[50]....
        /*0414*/ 	.word	0x00000920
        /*0418*/ 	.word	0x000000ff
        /*041c*/ 	.word	0x000000c8
        /*0420*/ 	.short	0x0100
        /*0422*/ 	.byte	0x07
	.zero		1


	//   ....[51]....
        /*0424*/ 	.word	0x00000930
        /*0428*/ 	.word	0x000000ff
        /*042c*/ 	.word	0x00000198
        /*0430*/ 	.short	0x0100
        /*0432*/ 	.byte	0x07
	.zero		1


	//   ....[52]....
        /*0434*/ 	.word	0x00000a70
        /*0438*/ 	.word	0x000000ff
        /*043c*/ 	.word	0x000001a0
        /*0440*/ 	.short	0x0100
        /*0442*/ 	.byte	0x07
	.zero		1


	//   ....[53]....
        /*0444*/ 	.word	0x00000a80
        /*0448*/ 	.word	0x000000ff
        /*044c*/ 	.word	0x000001b8
        /*0450*/ 	.short	0x0100
        /*0452*/ 	.byte	0x07
	.zero		1


	//   ....[54]....
        /*0454*/ 	.word	0x00000a90
        /*0458*/ 	.word	0x000000ff
        /*045c*/ 	.word	0x000001a8
        /*0460*/ 	.short	0x0100
        /*0462*/ 	.byte	0x07
	.zero		1


	//   ....[55]....
        /*0464*/ 	.word	0x00000aa0
        /*0468*/ 	.word	0x000000ff
        /*046c*/ 	.word	0x000001c0
        /*0470*/ 	.short	0x0100
        /*0472*/ 	.byte	0x07
	.zero		1


	//   ....[56]....
        /*0474*/ 	.word	0x00000ab0
        /*0478*/ 	.word	0x000000ff
        /*047c*/ 	.word	0x000001b0
        /*0480*/ 	.short	0x0100
        /*0482*/ 	.byte	0x07
	.zero		1


	//   ....[57]....
        /*0484*/ 	.word	0x00000ac0
        /*0488*/ 	.word	0x000000ff
        /*048c*/ 	.word	0x000001c8
        /*0490*/ 	.short	0x0100
        /*0492*/ 	.byte	0x07
	.zero		1


	//   ....[58]....
        /*0494*/ 	.word	0x00000bb0
        /*0498*/ 	.word	0x000000ff
        /*049c*/ 	.word	0x000001d0
        /*04a0*/ 	.short	0x0100
        /*04a2*/ 	.byte	0x06
	.zero		1


	//   ....[59]....
        /*04a4*/ 	.word	0x00000bc0
        /*04a8*/ 	.word	0x000000ff
        /*04ac*/ 	.word	0x000001d8
        /*04b0*/ 	.short	0x0100
        /*04b2*/ 	.byte	0x06
	.zero		1


	//   ....[60]....
        /*04b4*/ 	.word	0x00000d00
        /*04b8*/ 	.word	0x000000ff
        /*04bc*/ 	.word	0x000001e0
        /*04c0*/ 	.short	0x0100
        /*04c2*/ 	.byte	0x06
	.zero		1


	//   ....[61]....
        /*04c4*/ 	.word	0x00000d10
        /*04c8*/ 	.word	0x000000ff
        /*04cc*/ 	.word	0x000001e8
        /*04d0*/ 	.short	0x0100
        /*04d2*/ 	.byte	0x06
	.zero		1


	//   ....[62]....
        /*04d4*/ 	.word	0x00000e40
        /*04d8*/ 	.word	0x000000ff
        /*04dc*/ 	.word	0x000001f0
        /*04e0*/ 	.short	0x0100
        /*04e2*/ 	.byte	0x07
	.zero		1


	//   ....[63]....
        /*04e4*/ 	.word	0x00000e50
        /*04e8*/ 	.word	0x000000ff
        /*04ec*/ 	.word	0x00000200
        /*04f0*/ 	.short	0x0100
        /*04f2*/ 	.byte	0x07
	.zero		1


	//   ....[64]....
        /*04f4*/ 	.word	0x00000e60
        /*04f8*/ 	.word	0x000000ff
        /*04fc*/ 	.word	0x000001f8
        /*0500*/ 	.short	0x0100
        /*0502*/ 	.byte	0x07
	.zero		1


	//   ....[65]....
        /*0504*/ 	.word	0x00000e70
        /*0508*/ 	.word	0x000000ff
        /*050c*/ 	.word	0x00000208
        /*0510*/ 	.short	0x0100
        /*0512*/ 	.byte	0x07
	.zero		1


	//   ....[66]....
        /*0514*/ 	.word	0x00001ae0
        /*0518*/ 	.word	0x000000ff
        /*051c*/ 	.word	0x000000d0
        /*0520*/ 	.short	0x010a
        /*0522*/ 	.byte	0x04
	.zero		1


	//   ....[67]....
        /*0524*/ 	.word	0x00001dc0
        /*0528*/ 	.word	0x000000ff
        /*052c*/ 	.word	0x000000d0
        /*0530*/ 	.short	0x010a
        /*0532*/ 	.byte	0x1d
	.zero		1


	//   ....[68]....
        /*0534*/ 	.word	0x00001f80
        /*0538*/ 	.word	0x000000ff
        /*053c*/ 	.word	0x000000d0
        /*0540*/ 	.short	0x010a
        /*0542*/ 	.byte	0x11
	.zero		1


	//   ....[69]....
        /*0544*/ 	.word	0x000021d0
        /*0548*/ 	.word	0x000000ff
        /*054c*/ 	.word	0x000001d8
        /*0550*/ 	.short	0x0101
        /*0552*/ 	.byte	0x25
	.zero		1


	//   ....[70]....
        /*0554*/ 	.word	0x000021f0
        /*0558*/ 	.word	0x000000ff
        /*055c*/ 	.word	0x000000d0
        /*0560*/ 	.short	0x010a
        /*0562*/ 	.byte	0x04
	.zero		1


	//   ....[71]....
        /*0564*/ 	.word	0x00002320
        /*0568*/ 	.word	0x000000ff
        /*056c*/ 	.word	0x000000d0
        /*0570*/ 	.short	0x010a
        /*0572*/ 	.byte	0x21
	.zero		1


	//   ....[72]....
        /*0574*/ 	.word	0x000024e0
        /*0578*/ 	.word	0x000000ff
        /*057c*/ 	.word	0x000000d0
        /*0580*/ 	.short	0x010a
        /*0582*/ 	.byte	0x09
	.zero		1


	//   ....[73]....
        /*0584*/ 	.word	0x00002740
        /*0588*/ 	.word	0x000000ff
        /*058c*/ 	.word	0x000001e0
        /*0590*/ 	.short	0x010a
        /*0592*/ 	.byte	0x25
	.zero		1


	//   ....[74]....
        /*0594*/ 	.word	0x00002800
        /*0598*/ 	.word	0x000000ff
        /*059c*/ 	.word	0x00000000
        /*05a0*/ 	.short	0x0101
        /*05a2*/ 	.byte	0x04
	.zero		1


	//   ....[75]....
        /*05a4*/ 	.word	0x00002ce0
        /*05a8*/ 	.word	0x000000ff
        /*05ac*/ 	.word	0x00000000
        /*05b0*/ 	.short	0x010a
        /*05b2*/ 	.byte	0x04
	.zero		1


	//   ....[76]....
        /*05b4*/ 	.word	0x00002d70
        /*05b8*/ 	.word	0x000000ff
        /*05bc*/ 	.word	0x00000000
        /*05c0*/ 	.short	0x010a
        /*05c2*/ 	.byte	0x04
	.zero		1


	//   ....[77]....
        /*05c4*/ 	.word	0x00002e00
        /*05c8*/ 	.word	0x000000ff
        /*05cc*/ 	.word	0x00000000
        /*05d0*/ 	.short	0x010a
        /*05d2*/ 	.byte	0x04
	.zero		1


	//   ....[78]....
        /*05d4*/ 	.word	0x00002e90
        /*05d8*/ 	.word	0x000000ff
        /*05dc*/ 	.word	0x00000000
        /*05e0*/ 	.short	0x010a
        /*05e2*/ 	.byte	0x04
	.zero		1


	//   ....[79]....
        /*05e4*/ 	.word	0x00002f20
        /*05e8*/ 	.word	0x000000ff
        /*05ec*/ 	.word	0x00000000
        /*05f0*/ 	.short	0x010a
        /*05f2*/ 	.byte	0x04
	.zero		1


	//   ....[80]....
        /*05f4*/ 	.word	0x00002fb0
        /*05f8*/ 	.word	0x000000ff
        /*05fc*/ 	.word	0x00000000
        /*0600*/ 	.short	0x010a
        /*0602*/ 	.byte	0x04
	.zero		1


	//   ....[81]....
        /*0604*/ 	.word	0x00003040
        /*0608*/ 	.word	0x000000ff
        /*060c*/ 	.word	0x00000000
        /*0610*/ 	.short	0x010a
        /*0612*/ 	.byte	0x04
	.zero		1


	//   ....[82]....
        /*0614*/ 	.word	0x000030d0
        /*0618*/ 	.word	0x000000ff
        /*061c*/ 	.word	0x00000000
        /*0620*/ 	.short	0x010a
        /*0622*/ 	.byte	0x04
	.zero		1


	//   ....[83]....
        /*0624*/ 	.word	0x00003160
        /*0628*/ 	.word	0x000000ff
        /*062c*/ 	.word	0x00000000
        /*0630*/ 	.short	0x010a
        /*0632*/ 	.byte	0x04
	.zero		1


	//   ....[84]....
        /*0634*/ 	.word	0x000031f0
        /*0638*/ 	.word	0x000000ff
        /*063c*/ 	.word	0x00000000
        /*0640*/ 	.short	0x010a
        /*0642*/ 	.byte	0x04
	.zero		1


	//   ....[85]....
        /*0644*/ 	.word	0x00003280
        /*0648*/ 	.word	0x000000ff
        /*064c*/ 	.word	0x00000000
        /*0650*/ 	.short	0x010a
        /*0652*/ 	.byte	0x04
	.zero		1


	//   ....[86]....
        /*0654*/ 	.word	0x00003310
        /*0658*/ 	.word	0x000000ff
        /*065c*/ 	.word	0x00000000
        /*0660*/ 	.short	0x010a
        /*0662*/ 	.byte	0x04
	.zero		1


	//   ....[87]....
        /*0664*/ 	.word	0x000033a0
        /*0668*/ 	.word	0x000000ff
        /*066c*/ 	.word	0x00000000
        /*0670*/ 	.short	0x010a
        /*0672*/ 	.byte	0x04
	.zero		1


	//   ....[88]....
        /*0674*/ 	.word	0x00003430
        /*0678*/ 	.word	0x000000ff
        /*067c*/ 	.word	0x00000000
        /*0680*/ 	.short	0x010a
        /*0682*/ 	.byte	0x04
	.zero		1


	//   ....[89]....
        /*0684*/ 	.word	0x000034c0
        /*0688*/ 	.word	0x000000ff
        /*068c*/ 	.word	0x00000000
        /*0690*/ 	.short	0x010a
        /*0692*/ 	.byte	0x04
	.zero		1


	//   ....[90]....
        /*0694*/ 	.word	0x00003550
        /*0698*/ 	.word	0x000000ff
        /*069c*/ 	.word	0x00000000
        /*06a0*/ 	.short	0x010a
        /*06a2*/ 	.byte	0x04
	.zero		1


	//   ....[91]....
        /*06a4*/ 	.word	0x000035e0
        /*06a8*/ 	.word	0x000000ff
        /*06ac*/ 	.word	0x00000000
        /*06b0*/ 	.short	0x010a
        /*06b2*/ 	.byte	0x04
	.zero		1


	//   ....[92]....
        /*06b4*/ 	.word	0x00003670
        /*06b8*/ 	.word	0x000000ff
        /*06bc*/ 	.word	0x00000000
        /*06c0*/ 	.short	0x010a
        /*06c2*/ 	.byte	0x04
	.zero		1


	//   ....[93]....
        /*06c4*/ 	.word	0x00003700
        /*06c8*/ 	.word	0x000000ff
        /*06cc*/ 	.word	0x00000000
        /*06d0*/ 	.short	0x010a
        /*06d2*/ 	.byte	0x04
	.zero		1


	//   ....[94]....
        /*06d4*/ 	.word	0x00003790
        /*06d8*/ 	.word	0x000000ff
        /*06dc*/ 	.word	0x00000000
        /*06e0*/ 	.short	0x010a
        /*06e2*/ 	.byte	0x04
	.zero		1


	//   ....[95]....
        /*06e4*/ 	.word	0x00003820
        /*06e8*/ 	.word	0x000000ff
        /*06ec*/ 	.word	0x00000000
        /*06f0*/ 	.short	0x010a
        /*06f2*/ 	.byte	0x04
	.zero		1


	//   ....[96]....
        /*06f4*/ 	.word	0x000038b0
        /*06f8*/ 	.word	0x000000ff
        /*06fc*/ 	.word	0x00000000
        /*0700*/ 	.short	0x010a
        /*0702*/ 	.byte	0x04
	.zero		1


	//   ....[97]....
        /*0704*/ 	.word	0x00003940
        /*0708*/ 	.word	0x000000ff
        /*070c*/ 	.word	0x00000000
        /*0710*/ 	.short	0x010a
        /*0712*/ 	.byte	0x04
	.zero		1


	//   ....[98]....
        /*0714*/ 	.word	0x000039d0
        /*0718*/ 	.word	0x000000ff
        /*071c*/ 	.word	0x00000000
        /*0720*/ 	.short	0x010a
        /*0722*/ 	.byte	0x04
	.zero		1


	//   ....[99]....
        /*0724*/ 	.word	0x00003a60
        /*0728*/ 	.word	0x000000ff
        /*072c*/ 	.word	0x00000000
        /*0730*/ 	.short	0x010a
        /*0732*/ 	.byte	0x04
	.zero		1


	//   ....[100]....
        /*0734*/ 	.word	0x00003b00
        /*0738*/ 	.word	0x00000000
        /*073c*/ 	.word	0x00000000
        /*0740*/ 	.short	0x010a
        /*0742*/ 	.byte	0xff
	.zero		1


	//   ....[101]....
        /*0744*/ 	.word	0x00003c30
        /*0748*/ 	.word	0x000000ff
        /*074c*/ 	.word	0x000001e8
        /*0750*/ 	.short	0x010a
        /*0752*/ 	.byte	0x2d
	.zero		1


	//   ....[102]....
        /*0754*/ 	.word	0x00003cd0
        /*0758*/ 	.word	0x000000ff
        /*075c*/ 	.word	0x000001e0
        /*0760*/ 	.short	0x010a
        /*0762*/ 	.byte	0x2d
	.zero		1


	//   ....[103]....
        /*0764*/ 	.word	0x00003d70
        /*0768*/ 	.word	0x000000ff
        /*076c*/ 	.word	0x00000000
        /*0770*/ 	.short	0x0101
        /*0772*/ 	.byte	0x06
	.zero		1


	//   ....[104]....
        /*0774*/ 	.word	0x00003db0
        /*0778*/ 	.word	0x000000ff
        /*077c*/ 	.word	0x000001e8
        /*0780*/ 	.short	0x0106
        /*0782*/ 	.byte	0x2d
	.zero		1


	//   ....[105]....
        /*0784*/ 	.word	0x00003df0
        /*0788*/ 	.word	0x00000000
        /*078c*/ 	.word	0x000001e8
        /*0790*/ 	.short	0x010a
        /*0792*/ 	.byte	0xff
	.zero		1


	//   ....[106]....
        /*0794*/ 	.word	0x00004300
        /*0798*/ 	.word	0x000000ff
        /*079c*/ 	.word	0x000001e0
        /*07a0*/ 	.short	0x010a
        /*07a2*/ 	.byte	0x07
	.zero		1


	//   ....[107]....
        /*07a4*/ 	.word	0x000043b0
        /*07a8*/ 	.word	0x000000ff
        /*07ac*/ 	.word	0x00000000
        /*07b0*/ 	.short	0x0101
        /*07b2*/ 	.byte	0x05
	.zero		1


	//   ....[108]....
        /*07b4*/ 	.word	0x000043c0
        /*07b8*/ 	.word	0x000000ff
        /*07bc*/ 	.word	0x00000200
        /*07c0*/ 	.short	0x010a
        /*07c2*/ 	.byte	0x09
	.zero		1


	//   ....[109]....
        /*07c4*/ 	.word	0x00004440
        /*07c8*/ 	.word	0x000000ff
        /*07cc*/ 	.word	0x00000000
        /*07d0*/ 	.short	0x010a
        /*07d2*/ 	.byte	0x04
	.zero		1


	//   ....[110]....
        /*07d4*/ 	.word	0x000044e0
        /*07d8*/ 	.word	0x000000ff
        /*07dc*/ 	.word	0x00000000
        /*07e0*/ 	.short	0x010a
        /*07e2*/ 	.byte	0x08
	.zero		1


	//   ....[111]....
        /*07e4*/ 	.word	0x00004620
        /*07e8*/ 	.word	0x000000ff
        /*07ec*/ 	.word	0x00000000
        /*07f0*/ 	.short	0x010a
        /*07f2*/ 	.byte	0x04
	.zero		1


	//   ....[112]....
        /*07f4*/ 	.word	0x00004850
        /*07f8*/ 	.word	0x000000ff
        /*07fc*/ 	.word	0x00000000
        /*0800*/ 	.short	0x010a
        /*0802*/ 	.byte	0x05
	.zero		1


	//   ....[113]....
        /*0804*/ 	.word	0x000048e0
        /*0808*/ 	.word	0x000000ff
        /*080c*/ 	.word	0x00000000
        /*0810*/ 	.short	0x010a
        /*0812*/ 	.byte	0x06
	.zero		1


	//   ....[114]....
        /*0814*/ 	.word	0x00004de0
        /*0818*/ 	.word	0x000000ff
        /*081c*/ 	.word	0x000001e0
        /*0820*/ 	.short	0x010a
        /*0822*/ 	.byte	0x0f
	.zero		1


	//   ....[115]....
        /*0824*/ 	.word	0x000050e0
        /*0828*/ 	.word	0x000000ff
        /*082c*/ 	.word	0x00000000
        /*0830*/ 	.short	0x0101
        /*0832*/ 	.byte	0x0e
	.zero		1


	//   ....[116]....
        /*0834*/ 	.word	0x00005410
        /*0838*/ 	.word	0x000000ff
        /*083c*/ 	.word	0x000001d8
        /*0840*/ 	.short	0x010a
        /*0842*/ 	.byte	0x0f
	.zero		1


	//   ....[117]....
        /*0844*/ 	.word	0x00005730
        /*0848*/ 	.word	0x000000ff
        /*084c*/ 	.word	0x000001b8
        /*0850*/ 	.short	0x010a
        /*0852*/ 	.byte	0x13
	.zero		1


	//   ....[118]....
        /*0854*/ 	.word	0x00005910
        /*0858*/ 	.word	0x000000ff
        /*085c*/ 	.word	0x000001a0
        /*0860*/ 	.short	0x010b
        /*0862*/ 	.byte	0x13
	.zero		1


	//   ....[119]....
        /*0864*/ 	.word	0x00005990
        /*0868*/ 	.word	0x000000ff
        /*086c*/ 	.word	0x00000000
        /*0870*/ 	.short	0x0101
        /*0872*/ 	.byte	0x15
	.zero		1


	//   ....[120]....
        /*0874*/ 	.word	0x000059d0
        /*0878*/ 	.word	0x000000ff
        /*087c*/ 	.word	0x000001b8
        /*0880*/ 	.short	0x010a
        /*0882*/ 	.byte	0x11
	.zero		1


	//   ....[121]....
        /*0884*/ 	.word	0x00005ba0
        /*0888*/ 	.word	0x000000ff
        /*088c*/ 	.word	0x000001a0
        /*0890*/ 	.short	0x010b
        /*0892*/ 	.byte	0x11
	.zero		1


	//   ....[122]....
        /*0894*/ 	.word	0x00005c10
        /*0898*/ 	.word	0x000000ff
        /*089c*/ 	.word	0x00000000
        /*08a0*/ 	.short	0x0101
        /*08a2*/ 	.byte	0x13
	.zero		1


	//   ....[123]....
        /*08a4*/ 	.word	0x00005c60
        /*08a8*/ 	.word	0x000000ff
        /*08ac*/ 	.word	0x00000000
        /*08b0*/ 	.short	0x010a
        /*08b2*/ 	.byte	0x04
	.zero		1


	//   ....[124]....
        /*08b4*/ 	.word	0x00005cf0
        /*08b8*/ 	.word	0x000000ff
        /*08bc*/ 	.word	0x00000000
        /*08c0*/ 	.short	0x010a
        /*08c2*/ 	.byte	0x04
	.zero		1


	//   ....[125]....
        /*08c4*/ 	.word	0x00005d90
        /*08c8*/ 	.word	0x00000000
        /*08cc*/ 	.word	0x00000000
        /*08d0*/ 	.short	0x010a
        /*08d2*/ 	.byte	0xff
	.zero		1


	//   ....[126]....
        /*08d4*/ 	.word	0x00006140
        /*08d8*/ 	.word	0x000000ff
        /*08dc*/ 	.word	0x000001e0
        /*08e0*/ 	.short	0x010a
        /*08e2*/ 	.byte	0x32
	.zero		1


	//   ....[127]....
        /*08e4*/ 	.word	0x00006240
        /*08e8*/ 	.word	0x000000ff
        /*08ec*/ 	.word	0x00000000
        /*08f0*/ 	.short	0x0101
        /*08f2*/ 	.byte	0x04
	.zero		1


	//   ....[128]....
        /*08f4*/ 	.word	0x00007050
        /*08f8*/ 	.word	0x00000000
        /*08fc*/ 	.word	0x000001a0
        /*0900*/ 	.short	0x010a
        /*0902*/ 	.byte	0xff
	.zero		1


	//   ....[129]....
        /*0904*/ 	.word	0x00007060
        /*0908*/ 	.word	0x00000053
        /*090c*/ 	.word	0x000001f0
        /*0910*/ 	.short	0x010a
        /*0912*/ 	.byte	0xff
	.zero		1


	//   ....[130]....
        /*0914*/ 	.word	0x000070f0
        /*0918*/ 	.word	0x00000000
        /*091c*/ 	.word	0x000001a0
        /*0920*/ 	.short	0x010a
        /*0922*/ 	.byte	0xff
	.zero		1


	//   ....[131]....
        /*0924*/ 	.word	0x00007270
        /*0928*/ 	.word	0x00000053
        /*092c*/ 	.word	0x000001f0
        /*0930*/ 	.short	0x010a
        /*0932*/ 	.byte	0xff
	.zero		1


	//   ....[132]....
        /*0934*/ 	.word	0x00007a50
        /*0938*/ 	.word	0x00000000
        /*093c*/ 	.word	0x00000000
        /*0940*/ 	.short	0x0101
        /*0942*/ 	.byte	0xff
	.zero		1


	//   ....[133]....
        /*0944*/ 	.word	0x00007a60
        /*0948*/ 	.word	0x00000003
        /*094c*/ 	.word	0x000001a0
        /*0950*/ 	.short	0x010a
        /*0952*/ 	.byte	0xff
	.zero		1


	//   ....[134]....
        /*0954*/ 	.word	0x00007b10
        /*0958*/ 	.word	0x00000003
        /*095c*/ 	.word	0x000001a0
        /*0960*/ 	.short	0x010a
        /*0962*/ 	.byte	0xff
	.zero		1


	//   ....[135]....
        /*0964*/ 	.word	0x00007e40
        /*0968*/ 	.word	0x000000ff
        /*096c*/ 	.word	0x00000000
        /*0970*/ 	.short	0x0101
        /*0972*/ 	.byte	0x05
	.zero		1


	//   ....[136]....
        /*0974*/ 	.word	0x000083e0
        /*0978*/ 	.word	0x00000002
        /*097c*/ 	.word	0x00000000
        /*0980*/ 	.short	0x0101
        /*0982*/ 	.byte	0xff
	.zero		1


	//   ....[137]....
        /*0984*/ 	.word	0x00008620
        /*0988*/ 	.word	0x000000ff
        /*098c*/ 	.word	0x00000000
        /*0990*/ 	.short	0x0101
        /*0992*/ 	.byte	0x04
	.zero		1


	//   ....[138]....
        /*0994*/ 	.word	0x00008650
        /*0998*/ 	.word	0x00000003
        /*099c*/ 	.word	0x000000d0
        /*09a0*/ 	.short	0x010a
        /*09a2*/ 	.byte	0xff
	.zero		1


	//   ....[139]....
        /*09a4*/ 	.word	0x000086b0
        /*09a8*/ 	.word	0x00000003
        /*09ac*/ 	.word	0x000000d0
        /*09b0*/ 	.short	0x010a
        /*09b2*/ 	.byte	0xff
	.zero		1


	//   ....[140]....
        /*09b4*/ 	.word	0x00008710
        /*09b8*/ 	.word	0x00000002
        /*09bc*/ 	.word	0x000001e0
        /*09c0*/ 	.short	0x010a
        /*09c2*/ 	.byte	0xff
	.zero		1


	//   ....[141]....
        /*09c4*/ 	.word	0x00008770
        /*09c8*/ 	.word	0x00000000
        /*09cc*/ 	.word	0x00000000
        /*09d0*/ 	.short	0x010a
        /*09d2*/ 	.byte	0xff
	.zero		1


	//   ....[142]....
        /*09d4*/ 	.word	0x000087d0
        /*09d8*/ 	.word	0x00000000
        /*09dc*/ 	.word	0x00000000
        /*09e0*/ 	.short	0x010a
        /*09e2*/ 	.byte	0xff
	.zero		1


	//   ....[143]....
        /*09e4*/ 	.word	0x00008830
        /*09e8*/ 	.word	0x00000000
        /*09ec*/ 	.word	0x00000000
        /*09f0*/ 	.short	0x010a
        /*09f2*/ 	.byte	0xff
	.zero		1


	//   ....[144]....
        /*09f4*/ 	.word	0x00008890
        /*09f8*/ 	.word	0x00000000
        /*09fc*/ 	.word	0x00000000
        /*0a00*/ 	.short	0x010a
        /*0a02*/ 	.byte	0xff
	.zero		1


	//   ....[145]....
        /*0a04*/ 	.word	0x000088f0
        /*0a08*/ 	.word	0x00000000
        /*0a0c*/ 	.word	0x00000000
        /*0a10*/ 	.short	0x010a
        /*0a12*/ 	.byte	0xff
	.zero		1


	//   ....[146]....
        /*0a14*/ 	.word	0x00008950
        /*0a18*/ 	.word	0x00000000
        /*0a1c*/ 	.word	0x00000000
        /*0a20*/ 	.short	0x010a
        /*0a22*/ 	.byte	0xff
	.zero		1


	//   ....[147]....
        /*0a24*/ 	.word	0x000089b0
        /*0a28*/ 	.word	0x00000000
        /*0a2c*/ 	.word	0x00000000
        /*0a30*/ 	.short	0x010a
        /*0a32*/ 	.byte	0xff
	.zero		1


	//   ....[148]....
        /*0a34*/ 	.word	0x00008a10
        /*0a38*/ 	.word	0x00000000
        /*0a3c*/ 	.word	0x00000000
        /*0a40*/ 	.short	0x010a
        /*0a42*/ 	.byte	0xff
	.zero		1


	//   ....[149]....
        /*0a44*/ 	.word	0x00008a70
        /*0a48*/ 	.word	0x00000000
        /*0a4c*/ 	.word	0x00000000
        /*0a50*/ 	.short	0x010a
        /*0a52*/ 	.byte	0xff
	.zero		1


	//   ....[150]....
        /*0a54*/ 	.word	0x00008ad0
        /*0a58*/ 	.word	0x00000000
        /*0a5c*/ 	.word	0x00000000
        /*0a60*/ 	.short	0x010a
        /*0a62*/ 	.byte	0xff
	.zero		1


	//   ....[151]....
        /*0a64*/ 	.word	0x00008b30
        /*0a68*/ 	.word	0x00000000
        /*0a6c*/ 	.word	0x00000000
        /*0a70*/ 	.short	0x010a
        /*0a72*/ 	.byte	0xff
	.zero		1


	//   ....[152]....
        /*0a74*/ 	.word	0x00008b90
        /*0a78*/ 	.word	0x00000000
        /*0a7c*/ 	.word	0x00000000
        /*0a80*/ 	.short	0x010a
        /*0a82*/ 	.byte	0xff
	.zero		1


	//   ....[153]....
        /*0a84*/ 	.word	0x00008bf0
        /*0a88*/ 	.word	0x00000000
        /*0a8c*/ 	.word	0x00000000
        /*0a90*/ 	.short	0x010a
        /*0a92*/ 	.byte	0xff
	.zero		1


	//   ....[154]....
        /*0a94*/ 	.word	0x00008c50
        /*0a98*/ 	.word	0x00000000
        /*0a9c*/ 	.word	0x00000000
        /*0aa0*/ 	.short	0x010a
        /*0aa2*/ 	.byte	0xff
	.zero		1


	//   ....[155]....
        /*0aa4*/ 	.word	0x00008cb0
        /*0aa8*/ 	.word	0x00000000
        /*0aac*/ 	.word	0x00000000
        /*0ab0*/ 	.short	0x010a
        /*0ab2*/ 	.byte	0xff
	.zero		1


	//   ....[156]....
        /*0ab4*/ 	.word	0x00008d10
        /*0ab8*/ 	.word	0x00000000
        /*0abc*/ 	.word	0x00000000
        /*0ac0*/ 	.short	0x010a
        /*0ac2*/ 	.byte	0xff
	.zero		1


	//   ....[157]....
        /*0ac4*/ 	.word	0x00008d70
        /*0ac8*/ 	.word	0x00000000
        /*0acc*/ 	.word	0x00000000
        /*0ad0*/ 	.short	0x010a
        /*0ad2*/ 	.byte	0xff
	.zero		1


	//   ....[158]....
        /*0ad4*/ 	.word	0x00008dd0
        /*0ad8*/ 	.word	0x00000000
        /*0adc*/ 	.word	0x00000000
        /*0ae0*/ 	.short	0x010a
        /*0ae2*/ 	.byte	0xff
	.zero		1


	//   ....[159]....
        /*0ae4*/ 	.word	0x00008e30
        /*0ae8*/ 	.word	0x00000000
        /*0aec*/ 	.word	0x00000000
        /*0af0*/ 	.short	0x010a
        /*0af2*/ 	.byte	0xff
	.zero		1


	//   ....[160]....
        /*0af4*/ 	.word	0x00008e90
        /*0af8*/ 	.word	0x00000000
        /*0afc*/ 	.word	0x00000000
        /*0b00*/ 	.short	0x010a
        /*0b02*/ 	.byte	0xff
	.zero		1


	//   ....[161]....
        /*0b04*/ 	.word	0x00008ef0
        /*0b08*/ 	.word	0x00000000
        /*0b0c*/ 	.word	0x00000000
        /*0b10*/ 	.short	0x010a
        /*0b12*/ 	.byte	0xff
	.zero		1


	//   ....[162]....
        /*0b14*/ 	.word	0x00008f50
        /*0b18*/ 	.word	0x00000000
        /*0b1c*/ 	.word	0x00000000
        /*0b20*/ 	.short	0x010a
        /*0b22*/ 	.byte	0xff
	.zero		1


	//   ....[163]....
        /*0b24*/ 	.word	0x00008fb0
        /*0b28*/ 	.word	0x00000000
        /*0b2c*/ 	.word	0x00000000
        /*0b30*/ 	.short	0x010a
        /*0b32*/ 	.byte	0xff
	.zero		1


	//   ....[164]....
        /*0b34*/ 	.word	0x00009010
        /*0b38*/ 	.word	0x00000000
        /*0b3c*/ 	.word	0x00000000
        /*0b40*/ 	.short	0x010a
        /*0b42*/ 	.byte	0xff
	.zero		1


	//   ....[165]....
        /*0b44*/ 	.word	0x00009070
        /*0b48*/ 	.word	0x00000000
        /*0b4c*/ 	.word	0x00000000
        /*0b50*/ 	.short	0x010a
        /*0b52*/ 	.byte	0xff
	.zero		1


	//   ....[166]....
        /*0b54*/ 	.word	0x000090d0
        /*0b58*/ 	.word	0x00000004
        /*0b5c*/ 	.word	0x000001e8
        /*0b60*/ 	.short	0x010a
        /*0b62*/ 	.byte	0xff
	.zero		1


	//   ....[167]....
        /*0b64*/ 	.word	0x00009130
        /*0b68*/ 	.word	0x00000004
        /*0b6c*/ 	.word	0x000001e0
        /*0b70*/ 	.short	0x010a
        /*0b72*/ 	.byte	0xff
	.zero		1


	//   ....[168]....
        /*0b74*/ 	.word	0x00009190
        /*0b78*/ 	.word	0x00000000
        /*0b7c*/ 	.word	0x000001e0
        /*0b80*/ 	.short	0x010a
        /*0b82*/ 	.byte	0xff
	.zero		1


	//   ....[169]....
        /*0b84*/ 	.word	0x000091f0
        /*0b88*/ 	.word	0x00000000
        /*0b8c*/ 	.word	0x00000200
        /*0b90*/ 	.short	0x010a
        /*0b92*/ 	.byte	0xff
	.zero		1


	//   ....[170]....
        /*0b94*/ 	.word	0x00009250
        /*0b98*/ 	.word	0x00000000
        /*0b9c*/ 	.word	0x00000000
        /*0ba0*/ 	.short	0x010a
        /*0ba2*/ 	.byte	0xff
	.zero		1


	//   ....[171]....
        /*0ba4*/ 	.word	0x000092b0
        /*0ba8*/ 	.word	0x00000000
        /*0bac*/ 	.word	0x00000000
        /*0bb0*/ 	.short	0x010a
        /*0bb2*/ 	.byte	0xff
	.zero		1


	//   ....[172]....
        /*0bb4*/ 	.word	0x00009310
        /*0bb8*/ 	.word	0x00000000
        /*0bbc*/ 	.word	0x00000000
        /*0bc0*/ 	.short	0x010a
        /*0bc2*/ 	.byte	0xff
	.zero		1


	//   ....[173]....
        /*0bc4*/ 	.word	0x00009370
        /*0bc8*/ 	.word	0x00000003
        /*0bcc*/ 	.word	0x000001e0
        /*0bd0*/ 	.short	0x010a
        /*0bd2*/ 	.byte	0xff
	.zero		1


	//   ....[174]....
        /*0bd4*/ 	.word	0x000093d0
        /*0bd8*/ 	.word	0x00000000
        /*0bdc*/ 	.word	0x000001d8
        /*0be0*/ 	.short	0x010a
        /*0be2*/ 	.byte	0xff
	.zero		1


	//   ....[175]....
        /*0be4*/ 	.word	0x00009430
        /*0be8*/ 	.word	0x00000000
        /*0bec*/ 	.word	0x000001b8
        /*0bf0*/ 	.short	0x010a
        /*0bf2*/ 	.byte	0xff
	.zero		1


	//   ....[176]....
        /*0bf4*/ 	.word	0x00009490
        /*0bf8*/ 	.word	0x00000003
        /*0bfc*/ 	.word	0x000001b8
        /*0c00*/ 	.short	0x010a
        /*0c02*/ 	.byte	0xff
	.zero		1


	//   ....[177]....
        /*0c04*/ 	.word	0x000094f0
        /*0c08*/ 	.word	0x00000000
        /*0c0c*/ 	.word	0x00000000
        /*0c10*/ 	.short	0x010a
        /*0c12*/ 	.byte	0xff
	.zero		1


	//   ....[178]....
        /*0c14*/ 	.word	0x00009550
        /*0c18*/ 	.word	0x00000000
        /*0c1c*/ 	.word	0x00000000
        /*0c20*/ 	.short	0x010a
        /*0c22*/ 	.byte	0xff
	.zero		1


	//   ....[179]....
        /*0c24*/ 	.word	0x000095b0
        /*0c28*/ 	.word	0x00000000
        /*0c2c*/ 	.word	0x000001e0
        /*0c30*/ 	.short	0x010a
        /*0c32*/ 	.byte	0xff
	.zero		1


	//   ....[180]....
        /*0c34*/ 	.word	0x00009600
        /*0c38*/ 	.word	0x00000000
        /*0c3c*/ 	.word	0x000001a0
        /*0c40*/ 	.short	0x010a
        /*0c42*/ 	.byte	0xff
	.zero		1


	//   ....[181]....
        /*0c44*/ 	.word	0x00009650
        /*0c48*/ 	.word	0x00000053
        /*0c4c*/ 	.word	0x000001f0
        /*0c50*/ 	.short	0x010a
        /*0c52*/ 	.byte	0xff
	.zero		1


	//   ....[182]....
        /*0c54*/ 	.word	0x000096a0
        /*0c58*/ 	.word	0x00000003
        /*0c5c*/ 	.word	0x000001a0
        /*0c60*/ 	.short	0x010a
        /*0c62*/ 	.byte	0xff
	.zero		1


	//----- nvinfo : EIATTR_NUM_MBARRIERS
	.align		4
.L_47:
        /*0c64*/ 	.byte	0x03, 0x38
        /*0c66*/ 	.short	0x0042


	//----- nvinfo : EIATTR_EXIT_INSTR_OFFSETS
	.align		4
        /*0c68*/ 	.byte	0x04, 0x1c
        /*0c6a*/ 	.short	(.L_49 - .L_48)


	//   ....[0]....
.L_48:
        /*0c6c*/ 	.word	0x00003b30


	//   ....[1]....
        /*0c70*/ 	.word	0x00003dc0


	//   ....[2]....
        /*0c74*/ 	.word	0x00003e20


	//   ....[3]....
        /*0c78*/ 	.word	0x00004b50


	//   ....[4]....
        /*0c7c*/ 	.word	0x00005dc0


	//   ....[5]....
        /*0c80*/ 	.word	0x00005e00


	//   ....[6]....
        /*0c84*/ 	.word	0x00008510


	//   ....[7]....
        /*0c88*/ 	.word	0x00008590


	//   ....[8]....
        /*0c8c*/ 	.word	0x000085c0


	//   ....[9]....
        /*0c90*/ 	.word	0x00008630


	//----- nvinfo : EIATTR_MAX_THREADS
	.align		4
.L_49:
        /*0c94*/ 	.byte	0x04, 0x05
        /*0c96*/ 	.short	(.L_51 - .L_50)
.L_50:
        /*0c98*/ 	.word	0x00000100
        /*0c9c*/ 	.word	0x00000001
        /*0ca0*/ 	.word	0x00000001


	//----- nvinfo : EIATTR_CRS_STACK_SIZE
	.align		4
.L_51:
        /*0ca4*/ 	.byte	0x04, 0x1e
        /*0ca6*/ 	.short	(.L_53 - .L_52)
.L_52:
        /*0ca8*/ 	.word	0x00000000


	//----- nvinfo : EIATTR_CBANK_PARAM_SIZE
	.align		4
.L_53:
        /*0cac*/ 	.byte	0x03, 0x19
        /*0cae*/ 	.short	0x0800


	//----- nvinfo : EIATTR_PARAM_CBANK
	.align		4
        /*0cb0*/ 	.byte	0x04, 0x0a
        /*0cb2*/ 	.short	(.L_55 - .L_54)
	.align		4
.L_54:
        /*0cb4*/ 	.word	index@(.nv.constant0._ZN7cutlass13device_kernelINS_4conv6kernel13ConvUniversalINS1_16ConvProblemShapeILNS1_8OperatorE2ELi2EEENS1_10collective14CollectiveConvINS1_47MainloopSm100TmaUmmaWarpSpecializedImplicitGemmILS5_2ELi26ELi2ELi1ELi2EN4cute5tupleIJNSA_1CILi2EEENSC_ILi1EEESE_EEEEENSB_IJNSC_ILi64EEENSB_IJSH_EEENSB_IJNSC_ILi32EEEEEEEEENS_10bfloat16_tESM_NSA_8TiledMMAINSA_8MMA_AtomIJNSA_20SM100_MMA_F16BF16_SSISM_SM_fLi64ELi64ELNSA_4UMMA5MajorE1ELSR_1ELNSQ_7ScaleInE0ELSS_0EEEEEENSA_6LayoutINSB_IJSE_SE_SE_EEENSB_IJNSC_ILi0EEESX_SX_EEEEENSB_IJNSA_10UnderscoreES10_S10_EEEEENS7_6detail27Sm100ImplicitGemmTileTraitsINSA_13SM90_TMA_LOADENSA_14ComposedLayoutINSA_7SwizzleILi3ELi4ELi3EEENSA_18smem_ptr_flag_bitsILi16EEENSV_INSB_IJSH_NSC_ILi8EEEEEENSB_IJSE_SH_EEEEEEEvEENS14_INSA_30SM90_TMA_LOAD_IM2COL_MULTICASTES1F_vEEEENS_8epilogue10collective18CollectiveEpilogueINS1K_23Sm100TmaWarpSpecializedILi3ELi2ELi16ELb1ELb0EEEJSL_NSB_IJNSV_ISH_SE_EENSV_ISJ_SE_EEEEESM_NSB_IJlNSB_IJSE_llEEESX_EEESM_S1T_NS1K_6fusion15FusionCallbacksIS1O_NS1U_17LinearCombinationISM_fSM_fLNS_15FloatRoundStyleE2EEESL_S1R_JEEENSA_5SM1004TMEM4LOAD26SM100_TMEM_LOAD_16dp256b4xES15_NS16_INS17_ILi2ELi4ELi3EEES1A_NSV_INSB_IJS1B_SJ_EEENSB_IJSJ_SE_EEEEEEENSA_17SM75_U32x4_LDSM_NENSA_14SM90_TMA_STOREES28_NSA_17SM90_U32x4_STSM_NENSA_39AutoVectorizingCopyWithAssumedAlignmentILi128EEEEEEvvEEEEvNT_6ParamsE)
        /*0cb8*/ 	.short	0x0380
        /*0cba*/ 	.short	0x0800


	//----- nvinfo : EIATTR_SW_WAR
	.align		4
.L_55:
        /*0cbc*/ 	.byte	0x04, 0x36
        /*0cbe*/ 	.short	(.L_57 - .L_56)
.L_56:
        /*0cc0*/ 	.word	0x00000008
.L_57:


//--------------------- .nv.callgraph             --------------------------
	.section	.nv.callgraph,"",@"SHT_CUDA_CALLGRAPH"
	.align	4
	.sectionentsize	8
	.align		4
        /*0000*/ 	.word	0x00000000
	.align		4
        /*0004*/ 	.word	0xffffffff
	.align		4
        /*0008*/ 	.word	index@(_ZN7cutlass13device_kernelINS_4conv6kernel13ConvUniversalINS1_16ConvProblemShapeILNS1_8OperatorE2ELi2EEENS1_10collective14CollectiveConvINS1_47MainloopSm100TmaUmmaWarpSpecializedImplicitGemmILS5_2ELi26ELi2ELi1ELi2EN4cute5tupleIJNSA_1CILi2EEENSC_ILi1EEESE_EEEEENSB_IJNSC_ILi64EEENSB_IJSH_EEENSB_IJNSC_ILi32EEEEEEEEENS_10bfloat16_tESM_NSA_8TiledMMAINSA_8MMA_AtomIJNSA_20SM100_MMA_F16BF16_SSISM_SM_fLi64ELi64ELNSA_4UMMA5MajorE1ELSR_1ELNSQ_7ScaleInE0ELSS_0EEEEEENSA_6LayoutINSB_IJSE_SE_SE_EEENSB_IJNSC_ILi0EEESX_SX_EEEEENSB_IJNSA_10UnderscoreES10_S10_EEEEENS7_6detail27Sm100ImplicitGemmTileTraitsINSA_13SM90_TMA_LOADENSA_14ComposedLayoutINSA_7SwizzleILi3ELi4ELi3EEENSA_18smem_ptr_flag_bitsILi16EEENSV_INSB_IJSH_NSC_ILi8EEEEEENSB_IJSE_SH_EEEEEEEvEENS14_INSA_30SM90_TMA_LOAD_IM2COL_MULTICASTES1F_vEEEENS_8epilogue10collective18CollectiveEpilogueINS1K_23Sm100TmaWarpSpecializedILi3ELi2ELi16ELb1ELb0EEEJSL_NSB_IJNSV_ISH_SE_EENSV_ISJ_SE_EEEEESM_NSB_IJlNSB_IJSE_llEEESX_EEESM_S1T_NS1K_6fusion15FusionCallbacksIS1O_NS1U_17LinearCombinationISM_fSM_fLNS_15FloatRoundStyleE2EEESL_S1R_JEEENSA_5SM1004TMEM4LOAD26SM100_TMEM_LOAD_16dp256b4xES15_NS16_INS17_ILi2ELi4ELi3EEES1A_NSV_INSB_IJS1B_SJ_EEENSB_IJSJ_SE_EEEEEEENSA_17SM75_U32x4_LDSM_NENSA_14SM90_TMA_STOREES28_NSA_17SM90_U32x4_STSM_NENSA_39AutoVectorizingCopyWithAssumedAlignmentILi128EEEEEEvvEEEEvNT_6ParamsE)
	.align		4
        /*000c*/ 	.word	index@(__assertfail)
	.align		4
        /*0010*/ 	.word	0x00000000
	.align		4
        /*0014*/ 	.word	0xfffffffe
	.align		4
        /*0018*/ 	.word	0x00000000
	.align		4
        /*001c*/ 	.word	0xfffffffd
	.align		4
        /*0020*/ 	.word	0x00000000
	.align		4
        /*0024*/ 	.word	0xfffffffc


//--------------------- .nv.constant4             --------------------------
	.section	.nv.constant4,"a",@progbits
	.align	8
	.align		8
.nv.constant4:
        /*0000*/ 	.dword	__assertfail
	.align		8
        /*0008*/ 	.dword	__unnamed_1
	.align		8
        /*0010*/ 	.dword	__unnamed_2
	.align		8
        /*0018*/ 	.dword	_ZN39_INTERNAL_0d7032b7_4_k_cu_7b0e14dc_33094cuda3std3__45__cpo5beginE
	.align		8
        /*0020*/ 	.dword	_ZN39_INTERNAL_0d7032b7_4_k_cu_7b0e14dc_33094cuda3std3__45__cpo3endE
	.align		8
        /*0028*/ 	.dword	_ZN39_INTERNAL_0d7032b7_4_k_cu_7b0e14dc_33094cuda3std3__45__cpo6cbeginE
	.align		8
        /*0030*/ 	.dword	_ZN39_INTERNAL_0d7032b7_4_k_cu_7b0e14dc_33094cuda3std3__45__cpo4cendE
	.align		8
        /*0038*/ 	.dword	_ZN39_INTERNAL_0d7032b7_4_k_cu_7b0e14dc_33094cuda3std3__441_GLOBAL__N__0d7032b7_4_k_cu_7b0e14dc_33096ignoreE
	.align		8
        /*0040*/ 	.dword	_ZN39_INTERNAL_0d7032b7_4_k_cu_7b0e14dc_33094cuda3std3__419piecewise_constructE
	.align		8
        /*0048*/ 	.dword	_ZN39_INTERNAL_0d7032b7_4_k_cu_7b0e14dc_33094cuda3std3__48in_placeE
	.align		8
        /*0050*/ 	.dword	_ZN39_INTERNAL_0d7032b7_4_k_cu_7b0e14dc_33094cuda3std6ranges3__45__cpo4swapE
	.align		8
        /*0058*/ 	.dword	_ZN39_INTERNAL_0d7032b7_4_k_cu_7b0e14dc_33094cuda3std6ranges3__45__cpo9iter_moveE
	.align		8
        /*0060*/ 	.dword	_ZN39_INTERNAL_0d7032b7_4_k_cu_7b0e14dc_33094cute7productE
	.align		8
        /*0068*/ 	.dword	_ZN39_INTERNAL_0d7032b7_4_k_cu_7b0e14dc_33094cute1_E
	.align		8
        /*0070*/ 	.dword	$str$27
	.align		8
        /*0078*/ 	.dword	$str$28
	.align		8
        /*0080*/ 	.dword	$str$29
	.align		8
        /*0088*/ 	.dword	$str$30


//--------------------- .text._ZN7cutlass13device_kernelINS_4conv6kernel13ConvUniversalINS1_16ConvProblemShapeILNS1_8OperatorE2ELi2EEENS1_10collective14CollectiveConvINS1_47MainloopSm100TmaUmmaWarpSpecializedImplicitGemmILS5_2ELi26ELi2ELi1ELi2EN4cute5tupleIJNSA_1CILi2EEENSC_ILi1EEESE_EEEEENSB_IJNSC_ILi64EEENSB_IJSH_EEENSB_IJNSC_ILi32EEEEEEEEENS_10bfloat16_tESM_NSA_8TiledMMAINSA_8MMA_AtomIJNSA_20SM100_MMA_F16BF16_SSISM_SM_fLi64ELi64ELNSA_4UMMA5MajorE1ELSR_1ELNSQ_7ScaleInE0ELSS_0EEEEEENSA_6LayoutINSB_IJSE_SE_SE_EEENSB_IJNSC_ILi0EEESX_SX_EEEEENSB_IJNSA_10UnderscoreES10_S10_EEEEENS7_6detail27Sm100ImplicitGemmTileTraitsINSA_13SM90_TMA_LOADENSA_14ComposedLayoutINSA_7SwizzleILi3ELi4ELi3EEENSA_18smem_ptr_flag_bitsILi16EEENSV_INSB_IJSH_NSC_ILi8EEEEEENSB_IJSE_SH_EEEEEEEvEENS14_INSA_30SM90_TMA_LOAD_IM2COL_MULTICASTES1F_vEEEENS_8epilogue10collective18CollectiveEpilogueINS1K_23Sm100TmaWarpSpecializedILi3ELi2ELi16ELb1ELb0EEEJSL_NSB_IJNSV_ISH_SE_EENSV_ISJ_SE_EEEEESM_NSB_IJlNSB_IJSE_llEEESX_EEESM_S1T_NS1K_6fusion15FusionCallbacksIS1O_NS1U_17LinearCombinationISM_fSM_fLNS_15FloatRoundStyleE2EEESL_S1R_JEEENSA_5SM1004TMEM4LOAD26SM100_TMEM_LOAD_16dp256b4xES15_NS16_INS17_ILi2ELi4ELi3EEES1A_NSV_INSB_IJS1B_SJ_EEENSB_IJSJ_SE_EEEEEEENSA_17SM75_U32x4_LDSM_NENSA_14SM90_TMA_STOREES28_NSA_17SM90_U32x4_STSM_NENSA_39AutoVectorizingCopyWithAssumedAlignmentILi128EEEEEEvvEEEEvNT_6ParamsE --------------------------
	.section	.text._ZN7cutlass13device_kernelINS_4conv6kernel13ConvUniversalINS1_16ConvProblemShapeILNS1_8OperatorE2ELi2EEENS1_10collective14CollectiveConvINS1_47MainloopSm100TmaUmmaWarpSpecializedImplicitGemmILS5_2ELi26ELi2ELi1ELi2EN4cute5tupleIJNSA_1CILi2EEENSC_ILi1EEESE_EEEEENSB_IJNSC_ILi64EEENSB_IJSH_EEENSB_IJNSC_ILi32EEEEEEEEENS_10bfloat16_tESM_NSA_8TiledMMAINSA_8MMA_AtomIJNSA_20SM100_MMA_F16BF16_SSISM_SM_fLi64ELi64ELNSA_4UMMA5MajorE1ELSR_1ELNSQ_7ScaleInE0ELSS_0EEEEEENSA_6LayoutINSB_IJSE_SE_SE_EEENSB_IJNSC_ILi0EEESX_SX_EEEEENSB_IJNSA_10UnderscoreES10_S10_EEEEENS7_6detail27Sm100ImplicitGemmTileTraitsINSA_13SM90_TMA_LOADENSA_14ComposedLayoutINSA_7SwizzleILi3ELi4ELi3EEENSA_18smem_ptr_flag_bitsILi16EEENSV_INSB_IJSH_NSC_ILi8EEEEEENSB_IJSE_SH_EEEEEEEvEENS14_INSA_30SM90_TMA_LOAD_IM2COL_MULTICASTES1F_vEEEENS_8epilogue10collective18CollectiveEpilogueINS1K_23Sm100TmaWarpSpecializedILi3ELi2ELi16ELb1ELb0EEEJSL_NSB_IJNSV_ISH_SE_EENSV_ISJ_SE_EEEEESM_NSB_IJlNSB_IJSE_llEEESX_EEESM_S1T_NS1K_6fusion15FusionCallbacksIS1O_NS1U_17LinearCombinationISM_fSM_fLNS_15FloatRoundStyleE2EEESL_S1R_JEEENSA_5SM1004TMEM4LOAD26SM100_TMEM_LOAD_16dp256b4xES15_NS16_INS17_ILi2ELi4ELi3EEES1A_NSV_INSB_IJS1B_SJ_EEENSB_IJSJ_SE_EEEEEEENSA_17SM75_U32x4_LDSM_NENSA_14SM90_TMA_STOREES28_NSA_17SM90_U32x4_STSM_NENSA_39AutoVectorizingCopyWithAssumedAlignmentILi128EEEEEEvvEEEEvNT_6ParamsE,"ax",@progbits
	.align	128
.text._ZN7cutlass13device_kernelINS_4conv6kernel13ConvUniversalINS1_16ConvProblemShapeILNS1_8OperatorE2ELi2EEENS1_10collective14CollectiveConvINS1_47MainloopSm100TmaUmmaWarpSpecializedImplicitGemmILS5_2ELi26ELi2ELi1ELi2EN4cute5tupleIJNSA_1CILi2EEENSC_ILi1EEESE_EEEEENSB_IJNSC_ILi64EEENSB_IJSH_EEENSB_IJNSC_ILi32EEEEEEEEENS_10bfloat16_tESM_NSA_8TiledMMAINSA_8MMA_AtomIJNSA_20SM100_MMA_F16BF16_SSISM_SM_fLi64ELi64ELNSA_4UMMA5MajorE1ELSR_1ELNSQ_7ScaleInE0ELSS_0EEEEEENSA_6LayoutINSB_IJSE_SE_SE_EEENSB_IJNSC_ILi0EEESX_SX_EEEEENSB_IJNSA_10UnderscoreES10_S10_EEEEENS7_6detail27Sm100ImplicitGemmTileTraitsINSA_13SM90_TMA_LOADENSA_14ComposedLayoutINSA_7SwizzleILi3ELi4ELi3EEENSA_18smem_ptr_flag_bitsILi16EEENSV_INSB_IJSH_NSC_ILi8EEEEEENSB_IJSE_SH_EEEEEEEvEENS14_INSA_30SM90_TMA_LOAD_IM2COL_MULTICASTES1F_vEEEENS_8epilogue10collective18CollectiveEpilogueINS1K_23Sm100TmaWarpSpecializedILi3ELi2ELi16ELb1ELb0EEEJSL_NSB_IJNSV_ISH_SE_EENSV_ISJ_SE_EEEEESM_NSB_IJlNSB_IJSE_llEEESX_EEESM_S1T_NS1K_6fusion15FusionCallbacksIS1O_NS1U_17LinearCombinationISM_fSM_fLNS_15FloatRoundStyleE2EEESL_S1R_JEEENSA_5SM1004TMEM4LOAD26SM100_TMEM_LOAD_16dp256b4xES15_NS16_INS17_ILi2ELi4ELi3EEES1A_NSV_INSB_IJS1B_SJ_EEENSB_IJSJ_SE_EEEEEEENSA_17SM75_U32x4_LDSM_NENSA_14SM90_TMA_STOREES28_NSA_17SM90_U32x4_STSM_NENSA_39AutoVectorizingCopyWithAssumedAlignmentILi128EEEEEEvvEEEEvNT_6ParamsE:
        .type           _ZN7cutlass13device_kernelINS_4conv6kernel13ConvUniversalINS1_16ConvProblemShapeILNS1_8OperatorE2ELi2EEENS1_10collective14CollectiveConvINS1_47MainloopSm100TmaUmmaWarpSpecializedImplicitGemmILS5_2ELi26ELi2ELi1ELi2EN4cute5tupleIJNSA_1CILi2EEENSC_ILi1EEESE_EEEEENSB_IJNSC_ILi64EEENSB_IJSH_EEENSB_IJNSC_ILi32EEEEEEEEENS_10bfloat16_tESM_NSA_8TiledMMAINSA_8MMA_AtomIJNSA_20SM100_MMA_F16BF16_SSISM_SM_fLi64ELi64ELNSA_4UMMA5MajorE1ELSR_1ELNSQ_7ScaleInE0ELSS_0EEEEEENSA_6LayoutINSB_IJSE_SE_SE_EEENSB_IJNSC_ILi0EEESX_SX_EEEEENSB_IJNSA_10UnderscoreES10_S10_EEEEENS7_6detail27Sm100ImplicitGemmTileTraitsINSA_13SM90_TMA_LOADENSA_14ComposedLayoutINSA_7SwizzleILi3ELi4ELi3EEENSA_18smem_ptr_flag_bitsILi16EEENSV_INSB_IJSH_NSC_ILi8EEEEEENSB_IJSE_SH_EEEEEEEvEENS14_INSA_30SM90_TMA_LOAD_IM2COL_MULTICASTES1F_vEEEENS_8epilogue10collective18CollectiveEpilogueINS1K_23Sm100TmaWarpSpecializedILi3ELi2ELi16ELb1ELb0EEEJSL_NSB_IJNSV_ISH_SE_EENSV_ISJ_SE_EEEEESM_NSB_IJlNSB_IJSE_llEEESX_EEESM_S1T_NS1K_6fusion15FusionCallbacksIS1O_NS1U_17LinearCombinationISM_fSM_fLNS_15FloatRoundStyleE2EEESL_S1R_JEEENSA_5SM1004TMEM4LOAD26SM100_TMEM_LOAD_16dp256b4xES15_NS16_INS17_ILi2ELi4ELi3EEES1A_NSV_INSB_IJS1B_SJ_EEENSB_IJSJ_SE_EEEEEEENSA_17SM75_U32x4_LDSM_NENSA_14SM90_TMA_STOREES28_NSA_17SM90_U32x4_STSM_NENSA_39AutoVectorizingCopyWithAssumedAlignmentILi128EEEEEEvvEEEEvNT_6ParamsE,@function
        .size           _ZN7cutlass13device_kernelINS_4conv6kernel13ConvUniversalINS1_16ConvProblemShapeILNS1_8OperatorE2ELi2EEENS1_10collective14CollectiveConvINS1_47MainloopSm100TmaUmmaWarpSpecializedImplicitGemmILS5_2ELi26ELi2ELi1ELi2EN4cute5tupleIJNSA_1CILi2EEENSC_ILi1EEESE_EEEEENSB_IJNSC_ILi64EEENSB_IJSH_EEENSB_IJNSC_ILi32EEEEEEEEENS_10bfloat16_tESM_NSA_8TiledMMAINSA_8MMA_AtomIJNSA_20SM100_MMA_F16BF16_SSISM_SM_fLi64ELi64ELNSA_4UMMA5MajorE1ELSR_1ELNSQ_7ScaleInE0ELSS_0EEEEEENSA_6LayoutINSB_IJSE_SE_SE_EEENSB_IJNSC_ILi0EEESX_SX_EEEEENSB_IJNSA_10UnderscoreES10_S10_EEEEENS7_6detail27Sm100ImplicitGemmTileTraitsINSA_13SM90_TMA_LOADENSA_14ComposedLayoutINSA_7SwizzleILi3ELi4ELi3EEENSA_18smem_ptr_flag_bitsILi16EEENSV_INSB_IJSH_NSC_ILi8EEEEEENSB_IJSE_SH_EEEEEEEvEENS14_INSA_30SM90_TMA_LOAD_IM2COL_MULTICASTES1F_vEEEENS_8epilogue10collective18CollectiveEpilogueINS1K_23Sm100TmaWarpSpecializedILi3ELi2ELi16ELb1ELb0EEEJSL_NSB_IJNSV_ISH_SE_EENSV_ISJ_SE_EEEEESM_NSB_IJlNSB_IJSE_llEEESX_EEESM_S1T_NS1K_6fusion15FusionCallbacksIS1O_NS1U_17LinearCombinationISM_fSM_fLNS_15FloatRoundStyleE2EEESL_S1R_JEEENSA_5SM1004TMEM4LOAD26SM100_TMEM_LOAD_16dp256b4xES15_NS16_INS17_ILi2ELi4ELi3EEES1A_NSV_INSB_IJS1B_SJ_EEENSB_IJSJ_SE_EEEEEEENSA_17SM75_U32x4_LDSM_NENSA_14SM90_TMA_STOREES28_NSA_17SM90_U32x4_STSM_NENSA_39AutoVectorizingCopyWithAssumedAlignmentILi128EEEEEEvvEEEEvNT_6ParamsE,(.L_x_218 - _ZN7cutlass13device_kernelINS_4conv6kernel13ConvUniversalINS1_16ConvProblemShapeILNS1_8OperatorE2ELi2EEENS1_10collective14CollectiveConvINS1_47MainloopSm100TmaUmmaWarpSpecializedImplicitGemmILS5_2ELi26ELi2ELi1ELi2EN4cute5tupleIJNSA_1CILi2EEENSC_ILi1EEESE_EEEEENSB_IJNSC_ILi64EEENSB_IJSH_EEENSB_IJNSC_ILi32EEEEEEEEENS_10bfloat16_tESM_NSA_8TiledMMAINSA_8MMA_AtomIJNSA_20SM100_MMA_F16BF16_SSISM_SM_fLi64ELi64ELNSA_4UMMA5MajorE1ELSR_1ELNSQ_7ScaleInE0ELSS_0EEEEEENSA_6LayoutINSB_IJSE_SE_SE_EEENSB_IJNSC_ILi0EEESX_SX_EEEEENSB_IJNSA_10UnderscoreES10_S10_EEEEENS7_6detail27Sm100ImplicitGemmTileTraitsINSA_13SM90_TMA_LOADENSA_14ComposedLayoutINSA_7SwizzleILi3ELi4ELi3EEENSA_18smem_ptr_flag_bitsILi16EEENSV_INSB_IJSH_NSC_ILi8EEEEEENSB_IJSE_SH_EEEEEEEvEENS14_INSA_30SM90_TMA_LOAD_IM2COL_MULTICASTES1F_vEEEENS_8epilogue10collective18CollectiveEpilogueINS1K_23Sm100TmaWarpSpecializedILi3ELi2ELi16ELb1ELb0EEEJSL_NSB_IJNSV_ISH_SE_EENSV_ISJ_SE_EEEEESM_NSB_IJlNSB_IJSE_llEEESX_EEESM_S1T_NS1K_6fusion15FusionCallbacksIS1O_NS1U_17LinearCombinationISM_fSM_fLNS_15FloatRoundStyleE2EEESL_S1R_JEEENSA_5SM1004TMEM4LOAD26SM100_TMEM_LOAD_16dp256b4xES15_NS16_INS17_ILi2ELi4ELi3EEES1A_NSV_INSB_IJS1B_SJ_EEENSB_IJSJ_SE_EEEEEEENSA_17SM75_U32x4_LDSM_NENSA_14SM90_TMA_STOREES28_NSA_17SM90_U32x4_STSM_NENSA_39AutoVectorizingCopyWithAssumedAlignmentILi128EEEEEEvvEEEEvNT_6ParamsE)
        .other          _ZN7cutlass13device_kernelINS_4conv6kernel13ConvUniversalINS1_16ConvProblemShapeILNS1_8OperatorE2ELi2EEENS1_10collective14CollectiveConvINS1_47MainloopSm100TmaUmmaWarpSpecializedImplicitGemmILS5_2ELi26ELi2ELi1ELi2EN4cute5tupleIJNSA_1CILi2EEENSC_ILi1EEESE_EEEEENSB_IJNSC_ILi64EEENSB_IJSH_EEENSB_IJNSC_ILi32EEEEEEEEENS_10bfloat16_tESM_NSA_8TiledMMAINSA_8MMA_AtomIJNSA_20SM100_MMA_F16BF16_SSISM_SM_fLi64ELi64ELNSA_4UMMA5MajorE1ELSR_1ELNSQ_7ScaleInE0ELSS_0EEEEEENSA_6LayoutINSB_IJSE_SE_SE_EEENSB_IJNSC_ILi0EEESX_SX_EEEEENSB_IJNSA_10UnderscoreES10_S10_EEEEENS7_6detail27Sm100ImplicitGemmTileTraitsINSA_13SM90_TMA_LOADENSA_14ComposedLayoutINSA_7SwizzleILi3ELi4ELi3EEENSA_18smem_ptr_flag_bitsILi16EEENSV_INSB_IJSH_NSC_ILi8EEEEEENSB_IJSE_SH_EEEEEEEvEENS14_INSA_30SM90_TMA_LOAD_IM2COL_MULTICASTES1F_vEEEENS_8epilogue10collective18CollectiveEpilogueINS1K_23Sm100TmaWarpSpecializedILi3ELi2ELi16ELb1ELb0EEEJSL_NSB_IJNSV_ISH_SE_EENSV_ISJ_SE_EEEEESM_NSB_IJlNSB_IJSE_llEEESX_EEESM_S1T_NS1K_6fusion15FusionCallbacksIS1O_NS1U_17LinearCombinationISM_fSM_fLNS_15FloatRoundStyleE2EEESL_S1R_JEEENSA_5SM1004TMEM4LOAD26SM100_TMEM_LOAD_16dp256b4xES15_NS16_INS17_ILi2ELi4ELi3EEES1A_NSV_INSB_IJS1B_SJ_EEENSB_IJSJ_SE_EEEEEEENSA_17SM75_U32x4_LDSM_NENSA_14SM90_TMA_STOREES28_NSA_17SM90_U32x4_STSM_NENSA_39AutoVectorizingCopyWithAssumedAlignmentILi128EEEEEEvvEEEEvNT_6ParamsE,@"STO_CUDA_ENTRY STV_DEFAULT"
_ZN7cutlass13device_kernelINS_4conv6kernel13ConvUniversalINS1_16ConvProblemShapeILNS1_8OperatorE2ELi2EEENS1_10collective14CollectiveConvINS1_47MainloopSm100TmaUmmaWarpSpecializedImplicitGemmILS5_2ELi26ELi2ELi1ELi2EN4cute5tupleIJNSA_1CILi2EEENSC_ILi1EEESE_EEEEENSB_IJNSC_ILi64EEENSB_IJSH_EEENSB_IJNSC_ILi32EEEEEEEEENS_10bfloat16_tESM_NSA_8TiledMMAINSA_8MMA_AtomIJNSA_20SM100_MMA_F16BF16_SSISM_SM_fLi64ELi64ELNSA_4UMMA5MajorE1ELSR_1ELNSQ_7ScaleInE0ELSS_0EEEEEENSA_6LayoutINSB_IJSE_SE_SE_EEENSB_IJNSC_ILi0EEESX_SX_EEEEENSB_IJNSA_10UnderscoreES10_S10_EEEEENS7_6detail27Sm100ImplicitGemmTileTraitsINSA_13SM90_TMA_LOADENSA_14ComposedLayoutINSA_7SwizzleILi3ELi4ELi3EEENSA_18smem_ptr_flag_bitsILi16EEENSV_INSB_IJSH_NSC_ILi8EEEEEENSB_IJSE_SH_EEEEEEEvEENS14_INSA_30SM90_TMA_LOAD_IM2COL_MULTICASTES1F_vEEEENS_8epilogue10collective18CollectiveEpilogueINS1K_23Sm100TmaWarpSpecializedILi3ELi2ELi16ELb1ELb0EEEJSL_NSB_IJNSV_ISH_SE_EENSV_ISJ_SE_EEEEESM_NSB_IJlNSB_IJSE_llEEESX_EEESM_S1T_NS1K_6fusion15FusionCallbacksIS1O_NS1U_17LinearCombinationISM_fSM_fLNS_15FloatRoundStyleE2EEESL_S1R_JEEENSA_5SM1004TMEM4LOAD26SM100_TMEM_LOAD_16dp256b4xES15_NS16_INS17_ILi2ELi4ELi3EEES1A_NSV_INSB_IJS1B_SJ_EEENSB_IJSJ_SE_EEEEEEENSA_17SM75_U32x4_LDSM_NENSA_14SM90_TMA_STOREES28_NSA_17SM90_U32x4_STSM_NENSA_39AutoVectorizingCopyWithAssumedAlignmentILi128EEEEEEvvEEEEvNT_6ParamsE:
[----:B------:R-:W1:Y:S01]  /*0000*/  LDC R1, c[0x0][0x37c] ;  /* 0x0000df00ff017b82 */ /* 0x000e620000000800 */
[----:B------:R-:W2:Y:S01]  /*0010*/  S2R R76, SR_TID.X ;  /* 0x00000000004c7919 */ /* 0x000ea20000002100 */
[----:B------:R-:W3:Y:S01]  /*0020*/  LDCU.64 UR6, c[0x0][0x890] ;  /* 0x00011200ff0677ac */ /* 0x000ee20008000a00 */
[----:B-1----:R-:W-:Y:S01]  /*0030*/  VIADD R1, R1, 0xfffffff8 ;  /* 0xfffffff801017836 */ /* 0x002fe20000000000 */
[----:B------:R-:W-:Y:S02]  /*0040*/  PRMT R59, RZ, 0x7610, R59 ;  /* 0x00007610ff3b7816 */ /* 0x000fe4000000003b */
[----:B------:R-:W-:Y:S01]  /*0050*/  ELECT P6, URZ, PT ;  /* 0x0000000000ff782f */ /* 0x000fe200038c0000 */
[----:B------:R-:W1:Y:S01]  /*0060*/  LDCU.64 UR46, c[0x0][0x358] ;  /* 0x00006b00ff2e77ac */ /* 0x000e620008000a00 */
[----:B---3--:R-:W-:-:S04]  /*0070*/  UISETP.NE.U32.AND UP0, UPT, UR6, URZ, UPT ;  /* 0x000000ff0600728c */ /* 0x008fc8000bf05070 */
[----:B------:R-:W-:Y:S01]  /*0080*/  UISETP.NE.AND.EX UP0, UPT, UR7, URZ, UPT, UP0 ;  /* 0x000000ff0700728c */ /* 0x000fe2000bf05300 */
[----:B--2---:R-:W-:-:S05]  /*0090*/  SHF.R.U32.HI R77, RZ, 0x5, R76 ;  /* 0x00000005ff4d7819 */ /* 0x004fca000001164c */
[----:B------:R-:W2:Y:S02]  /*00a0*/  SHFL.IDX PT, R0, R77, RZ, 0x1f ;  /* 0x00001fff4d007589 */ /* 0x000ea400000e0000 */
[----:B--2---:R-:W-:Y:S01]  /*00b0*/  R2UR UR4, R0 ;  /* 0x00000000000472ca */ /* 0x004fe200000e0000 */
[----:B-1----:R-:W-:-:S14]  /*00c0*/  BRA.U UP0, `(.L_x_0) ;  /* 0x00000001002c7547 */ /* 0x002fdc000b800000 */
[----:B------:R-:W1:Y:S02]  /*00d0*/  LDCU.64 UR8, c[0x0][0x888] ;  /* 0x00011100ff0877ac */ /* 0x000e640008000a00 */
[----:B-1----:R-:W-:-:S04]  /*00e0*/  UISETP.NE.U32.AND UP0, UPT, UR8, URZ, UPT ;  /* 0x000000ff0800728c */ /* 0x002fc8000bf05070 */
[----:B------:R-:W-:-:S09]  /*00f0*/  UISETP.NE.AND.EX UP0, UPT, UR9, URZ, UPT, UP0 ;  /* 0x000000ff0900728c */ /* 0x000fd2000bf05300 */
[----:B------:R-:W-:Y:S05]  /*0100*/  BRA.U !UP0, `(.L_x_1) ;  /* 0x0000000108107547 */ /* 0x000fea000b800000 */
[----:B------:R-:W1:Y:S02]  /*0110*/  LDC.64 R2, c[0x0][0x888] ;  /* 0x00022200ff027b82 */ /* 0x000e640000000a00 */
[----:B-1----:R1:W5:Y:S01]  /*0120*/  LDG.E R35, desc[UR46][R2.64] ;  /* 0x0000002e02237981 */ /* 0x002362000c1e1900 */
[----:B------:R-:W-:Y:S01]  /*0130*/  HFMA2 R59, -RZ, RZ, 0, 5.9604644775390625e-08 ;  /* 0x00000001ff3b7431 */ /* 0x000fe200000001ff */
[----:B------:R-:W-:Y:S05]  /*0140*/  BRA `(.L_x_0) ;  /* 0x00000000000c7947 */ /* 0x000fea0003800000 */
.L_x_1:
[----:B------:R-:W1:Y:S01]  /*0150*/  LDCU UR5, c[0x0][0x880] ;  /* 0x00011000ff0577ac */ /* 0x000e620008000800 */
[----:B------:R-:W-:Y:S01]  /*0160*/  HFMA2 R59, -RZ, RZ, 0, 5.9604644775390625e-08 ;  /* 0x00000001ff3b7431 */ /* 0x000fe200000001ff */
[----:B-1----:R-:W-:Y:S02]  /*0170*/  MOV R35, UR5 ;  /* 0x0000000500237c02 */ /* 0x002fe40008000f00 */
.L_x_0:
[----:B------:R-:W2:Y:S02]  /*0180*/  LDCU.64 UR8, c[0x0][0x8b0] ;  /* 0x00011600ff0877ac */ /* 0x000ea40008000a00 */
[----:B--2---:R-:W-:-:S04]  /*0190*/  UISETP.NE.U32.AND UP0, UPT, UR8, URZ, UPT ;  /* 0x000000ff0800728c */ /* 0x004fc8000bf05070 */
[----:B------:R-:W-:-:S09]  /*01a0*/  UISETP.NE.AND.EX UP0, UPT, UR9, URZ, UPT, UP0 ;  /* 0x000000ff0900728c */ /* 0x000fd2000bf05300 */
[----:B------:R-:W-:Y:S05]  /*01b0*/  BRA.U UP0, `(.L_x_2) ;  /* 0x0000000100247547 */ /* 0x000fea000b800000 */
[----:B------:R-:W2:Y:S02]  /*01c0*/  LDCU.64 UR8, c[0x0][0x8a8] ;  /* 0x00011500ff0877ac */ /* 0x000ea40008000a00 */
[----:B--2---:R-:W-:-:S04]  /*01d0*/  UISETP.NE.U32.AND UP0, UPT, UR8, URZ, UPT ;  /* 0x000000ff0800728c */ /* 0x004fc8000bf05070 */
[----:B------:R-:W-:-:S09]  /*01e0*/  UISETP.NE.AND.EX UP0, UPT, UR9, URZ, UPT, UP0 ;  /* 0x000000ff0900728c */ /* 0x000fd2000bf05300 */
[----:B------:R-:W-:Y:S05]  /*01f0*/  BRA.U !UP0, `(.L_x_3) ;  /* 0x00000001080c7547 */ /* 0x000fea000b800000 */
[----:B-1----:R-:W1:Y:S02]  /*0200*/  LDC.64 R2, c[0x0][0x8a8] ;  /* 0x00022a00ff027b82 */ /* 0x002e640000000a00 */
[----:B-1----:R2:W5:Y:S01]  /*0210*/  LDG.E R33, desc[UR46][R2.64] ;  /* 0x0000002e02217981 */ /* 0x002562000c1e1900 */
[----:B------:R-:W-:Y:S05]  /*0220*/  BRA `(.L_x_2) ;  /* 0x0000000000087947 */ /* 0x000fea0003800000 */
.L_x_3:
[----:B------:R-:W2:Y:S02]  /*0230*/  LDCU UR5, c[0x0][0x8a0] ;  /* 0x00011400ff0577ac */ /* 0x000ea40008000800 */
[----:B--2---:R-:W-:Y:S02]  /*0240*/  MOV R33, UR5 ;  /* 0x0000000500217c02 */ /* 0x004fe40008000f00 */
.L_x_2:
[----:B------:R-:W-:Y:S01]  /*0250*/  IMAD.U32 R0, RZ, RZ, UR4 ;  /* 0x00000004ff007e24 */ /* 0x000fe2000f8e00ff */
[----:B------:R-:W-:Y:S04]  /*0260*/  BSSY.RECONVERGENT B0, `(.L_x_4) ;  /* 0x000000c000007945 */ /* 0x000fe80003800200 */
[C---:B------:R-:W-:Y:S02]  /*0270*/  ISETP.NE.OR P1, PT, R0.reuse, 0x1, !P6 ;  /* 0x000000010000780c */ /* 0x040fe40007725670 */
[----:B------:R-:W-:-:S11]  /*0280*/  ISETP.NE.OR P0, PT, R0, 0x3, !P6 ;  /* 0x000000030000780c */ /* 0x000fd60007705670 */
[----:B------:R-:W-:Y:S05]  /*0290*/  @P1 BRA `(.L_x_5) ;  /* 0x0000000000201947 */ /* 0x000fea0003800000 */
[----:B------:R-:W3:Y:S02]  /*02a0*/  LDCU.64 UR8, c[0x0][0x348] ;  /* 0x00006900ff0877ac */ /* 0x000ee40008000a00 */
[----:B---3--:R-:W-:Y:S02]  /*02b0*/  UIADD3 UR10, UP1, UPT, UR8, 0x80, URZ ;  /* 0x00000080080a7890 */ /* 0x008fe4000ff3e0ff */
[----:B------:R-:W-:Y:S02]  /*02c0*/  UIADD3 UR8, UP0, UPT, UR8, 0x180, URZ ;  /* 0x0000018008087890 */ /* 0x000fe4000ff1e0ff */
[----:B------:R-:W-:Y:S02]  /*02d0*/  UIADD3.X UR11, UPT, UPT, URZ, UR9, URZ, UP1, !UPT ;  /* 0x00000009ff0b7290 */ /* 0x000fe40008ffe4ff */
[----:B------:R-:W-:-:S07]  /*02e0*/  UIADD3.X UR9, UPT, UPT, URZ, UR9, URZ, UP0, !UPT ;  /* 0x00000009ff097290 */ /* 0x000fce00087fe4ff */
[----:B------:R3:W-:Y:S02]  /*02f0*/  UTMACCTL.PF [UR10] ;  /* 0x000000000a0079b9 */ /* 0x0007e40008040000 */
[----:B------:R3:W-:Y:S02]  /*0300*/  UTMACCTL.PF [UR8] ;  /* 0x00000000080079b9 */ /* 0x0007e40008040000 */
[----:B---3--:R-:W-:Y:S01]  /*0310*/  NOP ;  /* 0x0000000000007918 */ /* 0x008fe20000000000 */
.L_x_5:
[----:B------:R-:W-:Y:S05]  /*0320*/  BSYNC.RECONVERGENT B0 ;  /* 0x0000000000007941 */ /* 0x000fea0003800200 */
.L_x_4:
[----:B------:R-:W-:Y:S04]  /*0330*/  BSSY.RECONVERGENT B0, `(.L_x_6) ;  /* 0x000000a000007945 */ /* 0x000fe80003800200 */
        /* <DEDUP_REMOVED lines=9> */
.L_x_7:
[----:B------:R-:W-:Y:S05]  /*03d0*/  BSYNC.RECONVERGENT B0 ;  /* 0x0000000000007941 */ /* 0x000fea0003800200 */
.L_x_6:
[----:B------:R-:W3:Y:S01]  /*03e0*/  LDCU.64 UR8, c[0x0][0x888] ;  /* 0x00011100ff0877ac */ /* 0x000ee20008000a00 */
[----:B------:R-:W-:Y:S02]  /*03f0*/  UISETP.EQ.U32.AND UP1, UPT, UR6, URZ, UPT ;  /* 0x000000ff0600728c */ /* 0x000fe4000bf22070 */
[----:B------:R-:W-:Y:S02]  /*0400*/  UPLOP3.LUT UP6, UPT, UPT, UPT, UPT, 0x80, 0x8 ;  /* 0x000000000008789c */ /* 0x000fe40003fcf070 */
[----:B---3--:R-:W-:-:S04]  /*0410*/  UISETP.NE.U32.AND UP0, UPT, UR8, URZ, UPT ;  /* 0x000000ff0800728c */ /* 0x008fc8000bf05070 */
[----:B------:R-:W-:-:S04]  /*0420*/  UISETP.NE.AND.EX UP0, UPT, UR9, URZ, UPT, UP0 ;  /* 0x000000ff0900728c */ /* 0x000fc8000bf05300 */
[----:B------:R-:W-:-:S04]  /*0430*/  UISETP.EQ.OR.EX UP2, UPT, UR7, URZ, !UP0, UP1 ;  /* 0x000000ff0700728c */ /* 0x000fc8000c742710 */
[----:B------:R-:W-:-:S05]  /*0440*/  UP2UR UR49, UPR, URZ, 0x4 ;  /* 0x00000004ff317883 */ /* 0x000fca0008000000 */
[----:B------:R-:W-:Y:S07]  /*0450*/  BRA.U !UP2, `(.L_x_8) ;  /* 0x000000010a207547 */ /* 0x000fee000b800000 */
[----:B------:R-:W-:Y:S01]  /*0460*/  UISETP.NE.U32.AND UP2, UPT, UR6, URZ, UPT ;  /* 0x000000ff0600728c */ /* 0x000fe2000bf45070 */
[----:B-----5:R-:W-:Y:S01]  /*0470*/  FSETP.NEU.AND P0, PT, R35, RZ, PT ;  /* 0x000000ff2300720b */ /* 0x020fe20003f0d000 */
[----:B------:R-:W-:Y:S02]  /*0480*/  USEL UR5, URZ, 0xffffffff, UP0 ;  /* 0xffffffffff057887 */ /* 0x000fe40008000000 */
[----:B------:R-:W-:-:S10]  /*0490*/  UISETP.NE.AND.EX UP2, UPT, UR7, URZ, UPT, UP2 ;  /* 0x000000ff0700728c */ /* 0x000fd4000bf45320 */
[----:B------:R-:W-:Y:S01]  /*04a0*/  VOTEU.ANY UP1, P0 ;  /* 0x0000000000ff7886 */ /* 0x000fe20000020100 */
[----:B------:R-:W-:-:S04]  /*04b0*/  @!UP2 USEL UR5, URZ, 0xffffffff, UP1 ;  /* 0xffffffffff05a887 */ /* 0x000fc80008800000 */
[----:B------:R-:W-:-:S04]  /*04c0*/  ULOP3.LUT UR5, UR5, 0x1, URZ, 0xc0, !UPT ;  /* 0x0000000105057892 */ /* 0x000fc8000f8ec0ff */
[----:B------:R-:W-:-:S11]  /*04d0*/  UISETP.NE.U32.AND UP6, UPT, UR5, 0x1, UPT ;  /* 0x000000010500788c */ /* 0x000fd6000bfc5070 */
.L_x_8:
[----:B-12---:R-:W1:Y:S02]  /*04e0*/  SHFL.IDX PT, R2, R77, RZ, 0x1f ;  /* 0x00001fff4d027589 */ /* 0x006e6400000e0000 */
[----:B-1----:R-:W-:-:S13]  /*04f0*/  ISETP.NE.AND P0, PT, R2, RZ, PT ;  /* 0x000000ff0200720c */ /* 0x002fda0003f05270 */
[----:B------:R-:W-:Y:S05]  /*0500*/  @P0 BRA `(.L_x_9) ;  /* 0x0000000400140947 */ /* 0x000fea0003800000 */
[----:B------:R-:W-:Y:S01]  /*0510*/  ELECT P0, URZ, PT ;  /* 0x0000000000ff782f */ /* 0x000fe20003800000 */
[----:B------:R-:W-:-:S12]  /*0520*/  BSSY.RECONVERGENT B0, `(.L_x_9) ;  /* 0x0000043000007945 */ /* 0x000fd80003800200 */
[----:B------:R-:W-:Y:S05]  /*0530*/  @!P0 BRA `(.L_x_10) ;  /* 0x0000000400048947 */ /* 0x000fea0003800000 */
[----:B------:R-:W1:Y:S01]  /*0540*/  S2UR UR7, SR_CgaCtaId ;  /* 0x00000000000779c3 */ /* 0x000e620000008800 */
[----:B------:R-:W-:Y:S01]  /*0550*/  UMOV UR8, 0x400 ;  /* 0x0000040000087882 */ /* 0x000fe20000000000 */
[----:B------:R-:W-:Y:S01]  /*0560*/  UMOV UR6, 0x1 ;  /* 0x0000000100067882 */ /* 0x000fe20000000000 */
[----:B------:R-:W-:Y:S02]  /*0570*/  UMOV UR5, 0x2 ;  /* 0x0000000200057882 */ /* 0x000fe40000000000 */
[----:B------:R-:W-:-:S04]  /*0580*/  UIADD3 UR10, UPT, UPT, -UR5, 0x100000, URZ ;  /* 0x00100000050a7890 */ /* 0x000fc8000fffe1ff */
[----:B------:R-:W-:Y:S02]  /*0590*/  USHF.L.U32 UR11, UR10, 0xb, URZ ;  /* 0x0000000b0a0b7899 */ /* 0x000fe400080006ff */
[----:B------:R-:W-:Y:S02]  /*05a0*/  USHF.L.U32 UR10, UR10, 0x1, URZ ;  /* 0x000000010a0a7899 */ /* 0x000fe400080006ff */
[----:B-1----:R-:W-:Y:S02]  /*05b0*/  ULEA UR7, UR7, UR8, 0x18 ;  /* 0x0000000807077291 */ /* 0x002fe4000f8ec0ff */
[----:B------:R-:W-:-:S04]  /*05c0*/  UIADD3 UR8, UPT, UPT, -UR6, 0x100000, URZ ;  /* 0x0010000006087890 */ /* 0x000fc8000fffe1ff */
[----:B------:R-:W-:Y:S02]  /*05d0*/  USHF.L.U32 UR9, UR8, 0xb, URZ ;  /* 0x0000000b08097899 */ /* 0x000fe400080006ff */
[----:B------:R-:W-:Y:S01]  /*05e0*/  USHF.L.U32 UR8, UR8, 0x1, URZ ;  /* 0x0000000108087899 */ /* 0x000fe200080006ff */
[----:B------:R-:W1:Y:S11]  /*05f0*/  FENCE.VIEW.ASYNC.S ;  /* 0x00000000000073c6 */ /* 0x000e760000000000 */
[----:B-1----:R1:W2:Y:S01]  /*0600*/  SYNCS.EXCH.64 URZ, [UR7], UR8 ;  /* 0x0000000807ff75b2 */ /* 0x0022a20008000100 */
[----:B------:R1:W3:Y:S01]  /*0610*/  SYNCS.EXCH.64 URZ, [UR7+0xd0], UR10 ;  /* 0x0000d00a07ff75b2 */ /* 0x0002e20008000100 */
[----:B------:R1:W4:Y:S01]  /*0620*/  SYNCS.EXCH.64 URZ, [UR7+0x8], UR8 ;  /* 0x0000080807ff75b2 */ /* 0x0003220008000100 */
[----:B------:R1:W1:Y:S01]  /*0630*/  SYNCS.EXCH.64 URZ, [UR7+0xd8], UR10 ;  /* 0x0000d80a07ff75b2 */ /* 0x0002620008000100 */
        /* <DEDUP_REMOVED lines=48> */
[----:B--234-:R-:W-:Y:S01]  /*0940*/  NOP ;  /* 0x0000000000007918 */ /* 0x01cfe20000000000 */
.L_x_10:
[----:B-1----:R-:W-:Y:S05]  /*0950*/  BSYNC.RECONVERGENT B0 ;  /* 0x0000000000007941 */ /* 0x002fea0003800200 */
.L_x_9:
[----:B------:R-:W1:Y:S01]  /*0960*/  SHFL.IDX PT, R2, R77, RZ, 0x1f ;  /* 0x00001fff4d027589 */ /* 0x000e6200000e0000 */
[----:B------:R-:W-:Y:S01]  /*0970*/  NOP ;  /* 0x0000000000007918 */ /* 0x000fe20000000000 */
[----:B-1----:R-:W-:-:S13]  /*0980*/  ISETP.NE.AND P0, PT, R2, 0x1, PT ;  /* 0x000000010200780c */ /* 0x002fda0003f05270 */
[----:B------:R-:W-:Y:S05]  /*0990*/  @P0 BRA `(.L_x_11) ;  /* 0x0000000000500947 */ /* 0x000fea0003800000 */
[----:B------:R-:W1:Y:S01]  /*09a0*/  S2UR UR7, SR_CgaCtaId ;  /* 0x00000000000779c3 */ /* 0x000e620000008800 */
[----:B------:R-:W-:Y:S01]  /*09b0*/  UMOV UR8, 0x400 ;  /* 0x0000040000087882 */ /* 0x000fe20000000000 */
[----:B------:R-:W-:Y:S01]  /*09c0*/  UMOV UR6, 0x20 ;  /* 0x0000002000067882 */ /* 0x000fe20000000000 */
[----:B------:R-:W-:Y:S01]  /*09d0*/  UMOV UR5, 0x80 ;  /* 0x0000008000057882 */ /* 0x000fe20000000000 */
[----:B------:R-:W-:Y:S01]  /*09e0*/  ELECT P0, URZ, PT ;  /* 0x0000000000ff782f */ /* 0x000fe20003800000 */
        /* <DEDUP_REMOVED lines=8> */
[----:B-1----:R1:W2:Y:S01]  /*0a70*/  SYNCS.EXCH.64 URZ, [UR7+0x1a0], UR8 ;  /* 0x0001a00807ff75b2 */ /* 0x0022a20008000100 */
[----:B------:R1:W3:Y:S01]  /*0a80*/  SYNCS.EXCH.64 URZ, [UR7+0x1b8], UR10 ;  /* 0x0001b80a07ff75b2 */ /* 0x0002e20008000100 */
[----:B------:R1:W4:Y:S01]  /*0a90*/  SYNCS.EXCH.64 URZ, [UR7+0x1a8], UR8 ;  /* 0x0001a80807ff75b2 */ /* 0x0003220008000100 */
[----:B------:R1:W1:Y:S01]  /*0aa0*/  SYNCS.EXCH.64 URZ, [UR7+0x1c0], UR10 ;  /* 0x0001c00a07ff75b2 */ /* 0x0002620008000100 */
[----:B------:R1:W1:Y:S01]  /*0ab0*/  SYNCS.EXCH.64 URZ, [UR7+0x1b0], UR8 ;  /* 0x0001b00807ff75b2 */ /* 0x0002620008000100 */
[----:B------:R1:W1:Y:S01]  /*0ac0*/  SYNCS.EXCH.64 URZ, [UR7+0x1c8], UR10 ;  /* 0x0001c80a07ff75b2 */ /* 0x0002620008000100 */
[----:B------:R-:W-:Y:S01]  /*0ad0*/  NOP ;  /* 0x0000000000007918 */ /* 0x000fe20000000000 */
.L_x_11:
[----:B------:R-:W2:Y:S01]  /*0ae0*/  SHFL.IDX PT, R2, R77, RZ, 0x1f ;  /* 0x00001fff4d027589 */ /* 0x000ea200000e0000 */
[----:B------:R-:W-:Y:S01]  /*0af0*/  NOP ;  /* 0x0000000000007918 */ /* 0x000fe20000000000 */
[----:B--2---:R-:W-:-:S13]  /*0b00*/  ISETP.NE.AND P0, PT, R2, 0x3, PT ;  /* 0x000000030200780c */ /* 0x004fda0003f05270 */
[----:B------:R-:W-:Y:S05]  /*0b10*/  @P0 BRA `(.L_x_12) ;  /* 0x0000000000300947 */ /* 0x000fea0003800000 */
[----:B------:R-:W2:Y:S01]  /*0b20*/  S2UR UR6, SR_CgaCtaId ;  /* 0x00000000000679c3 */ /* 0x000ea20000008800 */
[----:B-1----:R-:W-:Y:S01]  /*0b30*/  UMOV UR7, 0x400 ;  /* 0x0000040000077882 */ /* 0x002fe20000000000 */
[----:B------:R-:W-:Y:S01]  /*0b40*/  UMOV UR5, 0x20 ;  /* 0x0000002000057882 */ /* 0x000fe20000000000 */
[----:B------:R-:W-:Y:S01]  /*0b50*/  ELECT P0, URZ, PT ;  /* 0x0000000000ff782f */ /* 0x000fe20003800000 */
[----:B------:R-:W-:-:S04]  /*0b60*/  UIADD3 UR8, UPT, UPT, -UR5, 0x100000, URZ ;  /* 0x0010000005087890 */ /* 0x000fc8000fffe1ff */
[----:B------:R-:W-:Y:S02]  /*0b70*/  USHF.L.U32 UR9, UR8, 0xb, URZ ;  /* 0x0000000b08097899 */ /* 0x000fe400080006ff */
[----:B------:R-:W-:Y:S02]  /*0b80*/  USHF.L.U32 UR8, UR8, 0x1, URZ ;  /* 0x0000000108087899 */ /* 0x000fe400080006ff */
[----:B--2---:R-:W-:Y:S01]  /*0b90*/  ULEA UR6, UR6, UR7, 0x18 ;  /* 0x0000000706067291 */ /* 0x004fe2000f8ec0ff */
[----:B------:R-:W1:Y:S11]  /*0ba0*/  FENCE.VIEW.ASYNC.S ;  /* 0x00000000000073c6 */ /* 0x000e760000000000 */
[----:B-1----:R2:W1:Y:S01]  /*0bb0*/  SYNCS.EXCH.64 URZ, [UR6+0x1d0], UR8 ;  /* 0x0001d00806ff75b2 */ /* 0x0024620008000100 */
[----:B------:R2:W1:Y:S02]  /*0bc0*/  SYNCS.EXCH.64 URZ, [UR6+0x1d8], UR8 ;  /* 0x0001d80806ff75b2 */ /* 0x0004640008000100 */
[----:B--2---:R-:W-:Y:S01]  /*0bd0*/  NOP ;  /* 0x0000000000007918 */ /* 0x004fe20000000000 */
.L_x_12:
[----:B------:R-:W2:Y:S01]  /*0be0*/  SHFL.IDX PT, R2, R77, RZ, 0x1f ;  /* 0x00001fff4d027589 */ /* 0x000ea200000e0000 */
[----:B------:R-:W-:Y:S01]  /*0bf0*/  NOP ;  /* 0x0000000000007918 */ /* 0x000fe20000000000 */
[----:B--2---:R-:W-:-:S13]  /*0c00*/  ISETP.NE.AND P0, PT, R2, 0x4, PT ;  /* 0x000000040200780c */ /* 0x004fda0003f05270 */
[----:B------:R-:W-:Y:S05]  /*0c10*/  @P0 BRA `(.L_x_13) ;  /* 0x0000000000440947 */ /* 0x000fea0003800000 */
[----:B------:R-:W2:Y:S01]  /*0c20*/  S2UR UR6, SR_CgaCtaId ;  /* 0x00000000000679c3 */ /* 0x000ea20000008800 */
[----:B-1----:R-:W-:Y:S01]  /*0c30*/  UMOV UR8, 0x1e0 ;  /* 0x000001e000087882 */ /* 0x002fe20000000000 */
[----:B------:R-:W-:Y:S01]  /*0c40*/  UMOV UR7, 0x400 ;  /* 0x0000040000077882 */ /* 0x000fe20000000000 */
[----:B------:R-:W-:Y:S01]  /*0c50*/  USEL UR8, UR8, 0x1a0, UP6 ;  /* 0x000001a008087887 */ /* 0x000fe2000b000000 */
[----:B------:R-:W-:Y:S01]  /*0c60*/  UMOV UR5, 0x1 ;  /* 0x0000000100057882 */ /* 0x000fe20000000000 */
[----:B------:R-:W-:Y:S01]  /*0c70*/  ELECT P0, URZ, PT ;  /* 0x0000000000ff782f */ /* 0x000fe20003800000 */
[----:B------:R-:W-:-:S04]  /*0c80*/  UIADD3 UR10, UPT, UPT, -UR5, 0x100000, URZ ;  /* 0x00100000050a7890 */ /* 0x000fc8000fffe1ff */
[----:B------:R-:W-:Y:S02]  /*0c90*/  USHF.L.U32 UR11, UR10, 0xb, URZ ;  /* 0x0000000b0a0b7899 */ /* 0x000fe400080006ff */
[----:B------:R-:W-:Y:S02]  /*0ca0*/  USHF.L.U32 UR10, UR10, 0x1, URZ ;  /* 0x000000010a0a7899 */ /* 0x000fe400080006ff */
        /* <DEDUP_REMOVED lines=8> */
.L_x_13:
[----:B------:R-:W2:Y:S01]  /*0d30*/  SHFL.IDX PT, R2, R77, RZ, 0x1f ;  /* 0x00001fff4d027589 */ /* 0x000ea200000e0000 */
[----:B------:R-:W1:Y:S01]  /*0d40*/  S2UR UR45, SR_CgaCtaId ;  /* 0x00000000002d79c3 */ /* 0x000e620000008800 */
[----:B------:R-:W-:Y:S01]  /*0d50*/  NOP ;  /* 0x0000000000007918 */ /* 0x000fe20000000000 */
[----:B--2---:R-:W-:-:S13]  /*0d60*/  ISETP.NE.AND P0, PT, R2, 0x5, PT ;  /* 0x000000050200780c */ /* 0x004fda0003f05270 */
[----:B-1----:R-:W-:Y:S05]  /*0d70*/  @P0 BRA `(.L_x_14) ;  /* 0x0000000000440947 */ /* 0x002fea0003800000 */
[----:B------:R-:W-:Y:S01]  /*0d80*/  UMOV UR7, 0x400 ;  /* 0x0000040000077882 */ /* 0x000fe20000000000 */
[----:B------:R-:W-:Y:S01]  /*0d90*/  UMOV UR6, 0x1 ;  /* 0x0000000100067882 */ /* 0x000fe20000000000 */
[----:B------:R-:W-:Y:S01]  /*0da0*/  UMOV UR5, 0x80 ;  /* 0x0000008000057882 */ /* 0x000fe20000000000 */
[----:B------:R-:W-:Y:S02]  /*0db0*/  ULEA UR7, UR45, UR7, 0x18 ;  /* 0x000000072d077291 */ /* 0x000fe4000f8ec0ff */
[----:B------:R-:W-:-:S04]  /*0dc0*/  UIADD3 UR8, UPT, UPT, -UR6, 0x100000, URZ ;  /* 0x0010000006087890 */ /* 0x000fc8000fffe1ff */
[----:B------:R-:W-:Y:S02]  /*0dd0*/  USHF.L.U32 UR9, UR8, 0xb, URZ ;  /* 0x0000000b08097899 */ /* 0x000fe400080006ff */
[----:B------:R-:W-:Y:S02]  /*0de0*/  USHF.L.U32 UR8, UR8, 0x1, URZ ;  /* 0x0000000108087899 */ /* 0x000fe400080006ff */
[----:B------:R-:W-:-:S04]  /*0df0*/  UIADD3 UR10, UPT, UPT, -UR5, 0x100000, URZ ;  /* 0x00100000050a7890 */ /* 0x000fc8000fffe1ff */
[----:B------:R-:W-:Y:S02]  /*0e00*/  USHF.L.U32 UR11, UR10, 0xb, URZ ;  /* 0x0000000b0a0b7899 */ /* 0x000fe400080006ff */
[----:B------:R-:W-:Y:S01]  /*0e10*/  USHF.L.U32 UR10, UR10, 0x1, URZ ;  /* 0x000000010a0a7899 */ /* 0x000fe200080006ff */
[----:B------:R-:W-:Y:S01]  /*0e20*/  ELECT P0, URZ, PT ;  /* 0x0000000000ff782f */ /* 0x000fe20003800000 */
[----:B------:R-:W1:Y:S02]  /*0e30*/  FENCE.VIEW.ASYNC.S ;  /* 0x00000000000073c6 */ /* 0x000e640000000000 */
[----:B-1----:R1:W2:Y:S08]  /*0e40*/  SYNCS.EXCH.64 URZ, [UR7+0x1f0], UR8 ;  /* 0x0001f00807ff75b2 */ /* 0x0022b00008000100 */
[----:B------:R1:W1:Y:S01]  /*0e50*/  SYNCS.EXCH.64 URZ, [UR7+0x200], UR10 ;  /* 0x0002000a07ff75b2 */ /* 0x0002620008000100 */
[----:B------:R1:W1:Y:S01]  /*0e60*/  SYNCS.EXCH.64 URZ, [UR7+0x1f8], UR8 ;  /* 0x0001f80807ff75b2 */ /* 0x0002620008000100 */
[----:B------:R1:W1:Y:S01]  /*0e70*/  SYNCS.EXCH.64 URZ, [UR7+0x208], UR10 ;  /* 0x0002080a07ff75b2 */ /* 0x0002620008000100 */
[----:B------:R-:W-:Y:S01]  /*0e80*/  NOP ;  /* 0x0000000000007918 */ /* 0x000fe20000000000 */
.L_x_14:
[----:B------:R-:W3:Y:S01]  /*0e90*/  LDCU UR5, c[0x0][0x36c] ;  /* 0x00006d80ff0577ac */ /* 0x000ee20008000800 */
[----:B------:R-:W-:Y:S01]  /*0ea0*/  ISETP.NE.OR P6, PT, R0, 0x2, !P6 ;  /* 0x000000020000780c */ /* 0x000fe200077c5670 */
[----:B------:R-:W-:Y:S01]  /*0eb0*/  NOP ;  /* 0x0000000000007918 */ /* 0x000fe20000000000 */
[----:B------:R-:W-:Y:S01]  /*0ec0*/  LOP3.LUT R8, R76, 0x1f, RZ, 0xc0, !PT ;  /* 0x0000001f4c087812 */ /* 0x000fe200078ec0ff */
[----:B------:R-:W-:Y:S02]  /*0ed0*/  UISETP.NE.AND UP5, UPT, UR4, 0x2, UPT ;  /* 0x000000020400788c */ /* 0x000fe4000bfa5270 */
[----:B------:R-:W-:Y:S02]  /*0ee0*/  UISETP.NE.AND UP4, UPT, UR4, URZ, UPT ;  /* 0x000000ff0400728c */ /* 0x000fe4000bf85270 */
[----:B---3--:R-:W-:-:S09]  /*0ef0*/  UISETP.EQ.U32.AND UP1, UPT, UR5, 0x1, UPT ;  /* 0x000000010500788c */ /* 0x008fd2000bf22070 */
[----:B------:R-:W-:Y:S05]  /*0f00*/  BRA.U !UP1, `(.L_x_15) ;  /* 0x0000000109087547 */ /* 0x000fea000b800000 */
[----:B-12-4-:R-:W-:Y:S01]  /*0f10*/  UCGABAR_ARV ;  /* 0x00000000000079c7 */ /* 0x016fe20008000000 */
[----:B------:R-:W-:Y:S05]  /*0f20*/  BRA `(.L_x_16) ;  /* 0x0000000000047947 */ /* 0x000fea0003800000 */
.L_x_15:
[----:B-12-4-:R-:W-:Y:S01]  /*0f30*/  NOP ;  /* 0x0000000000007918 */ /* 0x016fe20000000000 */
.L_x_16:
[----:B------:R-:W1:Y:S01]  /*0f40*/  S2R R19, SR_CTAID.Y ;  /* 0x0000000000137919 */ /* 0x000e620000002600 */
[----:B------:R-:W2:Y:S01]  /*0f50*/  S2UR UR6, SR_CTAID.X ;  /* 0x00000000000679c3 */ /* 0x000ea20000002500 */
[----:B------:R-:W-:-:S05]  /*0f60*/  CS2R.32 R64, SR_CgaSize ;  /* 0x0000000000407805 */ /* 0x000fca0000008a00 */
[----:B------:R-:W-:-:S05]  /*0f70*/  IMAD R64, R64, -0xa0, RZ ;  /* 0xffffff6040407824 */ /* 0x000fca00078e02ff */
[----:B------:R-:W-:-:S14]  /*0f80*/  R2UR UR7, R64 ;  /* 0x00000000400772ca */ /* 0x000fdc00000e0000 */
[----:B------:R-:W3:Y:S01]  /*0f90*/  LDCU UR7, c[0x0][UR7+0x2b0] ;  /* 0x00005600070777ac */ /* 0x000ee20008000800 */
[----:B------:R-:W-:-:S05]  /*0fa0*/  CS2R.32 R64, SR_CgaSize ;  /* 0x0000000000407805 */ /* 0x000fca0000008a00 */
[----:B------:R-:W-:-:S05]  /*0fb0*/  IMAD R64, R64, -0xa0, RZ ;  /* 0xffffff6040407824 */ /* 0x000fca00078e02ff */
[----:B------:R-:W-:-:S14]  /*0fc0*/  R2UR UR5, R64 ;  /* 0x00000000400572ca */ /* 0x000fdc00000e0000 */
[----:B------:R-:W4:Y:S01]  /*0fd0*/  LDCU UR5, c[0x0][UR5+0x2b4] ;  /* 0x00005680050577ac */ /* 0x000f220008000800 */
[----:B------:R-:W-:-:S05]  /*0fe0*/  CS2R.32 R0, SR_CgaSize ;  /* 0x0000000000007805 */ /* 0x000fca0000008a00 */
[----:B------:R-:W-:-:S06]  /*0ff0*/  IMAD R0, R0, -0xa0, RZ ;  /* 0xffffff6000007824 */ /* 0x000fcc00078e02ff */
[----:B------:R-:W4:Y:S01]  /*1000*/  LDC R0, c[0x0][R0+0x2a4] ;  /* 0x0000a90000007b82 */ /* 0x000f220000000800 */
[----:B------:R-:W-:Y:S02]  /*1010*/  USHF.L.U32 UR36, UR45, 0xa, URZ ;  /* 0x0000000a2d247899 */ /* 0x000fe400080006ff */
[----:B------:R-:W-:Y:S02]  /*1020*/  USHF.L.U32 UR22, UR45, 0x4, URZ ;  /* 0x000000042d167899 */ /* 0x000fe400080006ff */
[----:B------:R-:W-:Y:S02]  /*1030*/  ULOP3.LUT UR36, UR36, 0x400, URZ, 0xc0, !UPT ;  /* 0x0000040024247892 */ /* 0x000fe4000f8ec0ff */
[----:B------:R-:W-:Y:S01]  /*1040*/  ULOP3.LUT UR22, UR22, 0x10, URZ, 0xc0, !UPT ;  /* 0x0000001016167892 */ /* 0x000fe2000f8ec0ff */
[----:B------:R-:W4:Y:S01]  /*1050*/  LDC R11, c[0x0][0xb24] ;  /* 0x0002c900ff0b7b82 */ /* 0x000f220000000800 */
[----:B------:R-:W-:Y:S01]  /*1060*/  UISETP.NE.AND UP2, UPT, UR4, 0x2, UPT ;  /* 0x000000020400788c */ /* 0x000fe2000bf45270 */
[----:B--2---:R-:W-:-:S02]  /*1070*/  I2FP.F32.U32 R64, UR6 ;  /* 0x0000000600407c45 */ /* 0x004fc40008201000 */
[----:B------:R-:W-:-:S05]  /*1080*/  CS2R.32 R3, SR_CgaSize ;  /* 0x0000000000037805 */ /* 0x000fca0000008a00 */
[----:B------:R-:W-:-:S06]  /*1090*/  IMAD R3, R3, -0xa0, RZ ;  /* 0xffffff6003037824 */ /* 0x000fcc00078e02ff */
[----:B------:R-:W2:Y:S01]  /*10a0*/  LDC R3, c[0x0][R3+0x2a0] ;  /* 0x0000a80003037b82 */ /* 0x000ea20000000800 */
[----:B------:R-:W-:Y:S01]  /*10b0*/  MOV R37, UR6 ;  /* 0x0000000600257c02 */ /* 0x000fe20008000f00 */
[----:B---3--:R-:W-:Y:S01]  /*10c0*/  FMUL R64, R64, UR7 ;  /* 0x0000000740407c20 */ /* 0x008fe20008400000 */
[----:B-1----:R-:W-:-:S05]  /*10d0*/  I2FP.F32.U32 R2, R19 ;  /* 0x0000001300027245 */ /* 0x002fca0000201000 */
[----:B------:R-:W1:Y:S01]  /*10e0*/  S2UR UR48, SR_CTAID.Z ;  /* 0x00000000003079c3 */ /* 0x000e620000002700 */
[----:B------:R-:W3:Y:S01]  /*10f0*/  F2I.U32.TRUNC.NTZ R64, R64 ;  /* 0x0000004000407305 */ /* 0x000ee2000020f000 */
[----:B----4-:R-:W-:Y:S01]  /*1100*/  FMUL R2, R2, UR5 ;  /* 0x0000000502027c20 */ /* 0x010fe20008400000 */
[----:B------:R-:W4:Y:S01]  /*1110*/  LDCU UR5, c[0x0][0xb30] ;  /* 0x00016600ff0577ac */ /* 0x000f220008000800 */
[----:B------:R-:W-:-:S04]  /*1120*/  ISETP.GE.AND P0, PT, R11, 0x1, PT ;  /* 0x000000010b00780c */ /* 0x000fc80003f06270 */
[----:B------:R-:W1:Y:S01]  /*1130*/  LDC R26, c[0x0][0xb24] ;  /* 0x0002c900ff1a7b82 */ /* 0x000e620000000800 */
[----:B------:R-:W4:Y:S01]  /*1140*/  F2I.U32.TRUNC.NTZ R58, R2 ;  /* 0x00000002003a7305 */ /* 0x000f22000020f000 */
[----:B---3--:R-:W-:-:S05]  /*1150*/  IADD3 R64, PT, PT, -R64, RZ, RZ ;  /* 0x000000ff40407210 */ /* 0x008fca0007ffe1ff */
[----:B--2---:R-:W-:Y:S01]  /*1160*/  IMAD R64, R3, R64, UR6 ;  /* 0x0000000603407e24 */ /* 0x004fe2000f8e0240 */
[----:B----4-:R-:W-:-:S05]  /*1170*/  IADD3 R58, PT, PT, -R58, RZ, RZ ;  /* 0x000000ff3a3a7210 */ /* 0x010fca0007ffe1ff */
[----:B------:R-:W-:Y:S01]  /*1180*/  IMAD R58, R0, R58, R19 ;  /* 0x0000003a003a7224 */ /* 0x000fe200078e0213 */
[----:B------:R-:W-:Y:S01]  /*1190*/  PRMT R0, RZ, 0x7610, R0 ;  /* 0x00007610ff007816 */ /* 0x000fe20000000000 */
[----:B------:R-:W-:Y:S06]  /*11a0*/  BRA.U UP4, `(.L_x_17) ;  /* 0x0000000104207547 */ /* 0x000fec000b800000 */
[C---:B------:R-:W-:Y:S02]  /*11b0*/  ISETP.NE.AND P3, PT, R58.reuse, RZ, PT ;  /* 0x000000ff3a00720c */ /* 0x040fe40003f65270 */
[----:B------:R-:W-:Y:S02]  /*11c0*/  ISETP.NE.AND P1, PT, R58, RZ, PT ;  /* 0x000000ff3a00720c */ /* 0x000fe40003f25270 */
[C---:B------:R-:W-:Y:S02]  /*11d0*/  ISETP.NE.AND P2, PT, R64.reuse, 0x1, PT ;  /* 0x000000014000780c */ /* 0x040fe40003f45270 */
[----:B------:R-:W-:Y:S02]  /*11e0*/  SEL R0, RZ, 0x2, P3 ;  /* 0x00000002ff007807 */ /* 0x000fe40001800000 */
[----:B------:R-:W-:Y:S02]  /*11f0*/  ISETP.EQ.OR P1, PT, R64, RZ, !P1 ;  /* 0x000000ff4000720c */ /* 0x000fe40004f22670 */
[----:B------:R-:W-:-:S02]  /*1200*/  SEL R0, R0, 0x2, P2 ;  /* 0x0000000200007807 */ /* 0x000fc40001000000 */
[----:B------:R-:W-:-:S05]  /*1210*/  SEL R3, RZ, 0x1, !P1 ;  /* 0x00000001ff037807 */ /* 0x000fca0004800000 */
[----:B------:R-:W-:Y:S02]  /*1220*/  IMAD.IADD R0, R3, 0x1, R0 ;  /* 0x0000000103007824 */ /* 0x000fe400078e0200 */
.L_x_17:
[----:B------:R-:W-:Y:S05]  /*1230*/  @!P0 BRA `(.L_x_18) ;  /* 0x0000000000b88947 */ /* 0x000fea0003800000 */
[----:B------:R-:W2:Y:S01]  /*1240*/  LDC.64 R4, c[0x0][0xb18] ;  /* 0x0002c600ff047b82 */ /* 0x000ea20000000a00 */
[----:B------:R-:W-:-:S07]  /*1250*/  ISETP.NE.AND P0, PT, R11, 0x1, PT ;  /* 0x000000010b00780c */ /* 0x000fce0003f05270 */
[----:B------:R-:W3:Y:S08]  /*1260*/  LDC R10, c[0x0][0xb0c] ;  /* 0x0002c300ff0a7b82 */ /* 0x000ef00000000800 */
[----:B------:R-:W4:Y:S08]  /*1270*/  LDC R13, c[0x0][0x370] ;  /* 0x0000dc00ff0d7b82 */ /* 0x000f300000000800 */
[----:B------:R-:W1:Y:S01]  /*1280*/  LDC R12, c[0x0][0x374] ;  /* 0x0000dd00ff0c7b82 */ /* 0x000e620000000800 */
[----:B--2---:R-:W-:-:S07]  /*1290*/  ISETP.NE.AND P1, PT, R4, 0x1, PT ;  /* 0x000000010400780c */ /* 0x004fce0003f25270 */
[----:B------:R-:W4:Y:S01]  /*12a0*/  LDC.64 R6, c[0x0][0xb10] ;  /* 0x0002c400ff067b82 */ /* 0x000f220000000a00 */
[----:B---3--:R-:W-:-:S07]  /*12b0*/  ISETP.NE.AND P2, PT, R10, 0x1, PT ;  /* 0x000000010a00780c */ /* 0x008fce0003f45270 */
[----:B------:R-:W2:Y:S08]  /*12c0*/  LDC R9, c[0x0][0xb20] ;  /* 0x0002c800ff097b82 */ /* 0x000eb00000000800 */
[----:B------:R-:W3:Y:S01]  /*12d0*/  LDC.64 R2, c[0x0][0xb28] ;  /* 0x0002ca00ff027b82 */ /* 0x000ee20000000a00 */
[----:B-1----:R-:W-:-:S04]  /*12e0*/  IMAD.HI.U32 R14, R12, R5, RZ ;  /* 0x000000050c0e7227 */ /* 0x002fc800078e00ff */
[----:B----4-:R-:W-:-:S04]  /*12f0*/  IMAD.HI.U32 R16, R13, R6, RZ ;  /* 0x000000060d107227 */ /* 0x010fc800078e00ff */
[----:B------:R-:W-:Y:S01]  /*1300*/  IMAD.HI.U32 R18, R37, R6, RZ ;  /* 0x0000000625127227 */ /* 0x000fe200078e00ff */
[----:B------:R-:W-:Y:S02]  /*1310*/  @P2 SHF.R.U32.HI R13, RZ, R7, R16 ;  /* 0x00000007ff0d2219 */ /* 0x000fe40000011610 */
[----:B--2---:R-:W-:Y:S01]  /*1320*/  @P1 SHF.R.U32.HI R12, RZ, R9, R14 ;  /* 0x00000009ff0c1219 */ /* 0x004fe2000001160e */
[----:B------:R-:W-:Y:S01]  /*1330*/  IMAD.HI.U32 R16, R19, R5, RZ ;  /* 0x0000000513107227 */ /* 0x000fe200078e00ff */
[----:B------:R-:W-:-:S04]  /*1340*/  SHF.R.U32.HI R18, RZ, R7, R18 ;  /* 0x00000007ff127219 */ /* 0x000fc80000011612 */
[----:B------:R-:W-:Y:S01]  /*1350*/  SHF.R.U32.HI R16, RZ, R9, R16 ;  /* 0x00000009ff107219 */ /* 0x000fe20000011610 */
[----:B---3--:R-:W-:Y:S01]  /*1360*/  IMAD.HI.U32 R14, R12, R2, RZ ;  /* 0x000000020c0e7227 */ /* 0x008fe200078e00ff */
[----:B------:R-:W-:Y:S02]  /*1370*/  SEL R7, R37, R18, !P2 ;  /* 0x0000001225077207 */ /* 0x000fe40005000000 */
[----:B------:R-:W-:Y:S01]  /*1380*/  SEL R5, R19, R16, !P1 ;  /* 0x0000001013057207 */ /* 0x000fe20004800000 */
[----:B------:R-:W-:Y:S01]  /*1390*/  IMAD.HI.U32 R6, R13, R2, RZ ;  /* 0x000000020d067227 */ /* 0x000fe200078e00ff */
[-C--:B------:R-:W-:Y:S02]  /*13a0*/  @P0 SHF.R.U32.HI R12, RZ, R3.reuse, R14 ;  /* 0x00000003ff0c0219 */ /* 0x080fe4000001160e */
[----:B------:R-:W-:Y:S02]  /*13b0*/  IADD3 R9, PT, PT, -R5, RZ, RZ ;  /* 0x000000ff05097210 */ /* 0x000fe40007ffe1ff */
[----:B------:R-:W-:Y:S01]  /*13c0*/  @P0 SHF.R.U32.HI R13, RZ, R3, R6 ;  /* 0x00000003ff0d0219 */ /* 0x000fe20000011606 */
[----:B------:R-:W-:-:S02]  /*13d0*/  IMAD R12, R12, R11, RZ ;  /* 0x0000000b0c0c7224 */ /* 0x000fc400078e02ff */
[----:B------:R-:W-:Y:S02]  /*13e0*/  IMAD R9, R4, R9, R19 ;  /* 0x0000000904097224 */ /* 0x000fe400078e0213 */
[----:B------:R-:W-:Y:S01]  /*13f0*/  IMAD R6, R13, R11, RZ ;  /* 0x0000000b0d067224 */ /* 0x000fe200078e02ff */
[----:B------:R-:W-:-:S04]  /*1400*/  ISETP.GE.AND P1, PT, R5, R12, PT ;  /* 0x0000000c0500720c */ /* 0x000fc80003f26270 */
[----:B------:R-:W-:Y:S01]  /*1410*/  ISETP.GE.OR P1, PT, R7, R6, P1 ;  /* 0x000000060700720c */ /* 0x000fe20000f26670 */
[----:B------:R-:W-:-:S05]  /*1420*/  IMAD.HI.U32 R6, R5, R2, RZ ;  /* 0x0000000205067227 */ /* 0x000fca00078e00ff */
[----:B------:R-:W-:-:S04]  /*1430*/  SHF.R.U32.HI R6, RZ, R3, R6 ;  /* 0x00000003ff067219 */ /* 0x000fc80000011606 */
[----:B------:R-:W-:-:S03]  /*1440*/  SEL R6, R5, R6, !P0 ;  /* 0x0000000605067207 */ /* 0x000fc60004000000 */
[----:B------:R-:W-:Y:S01]  /*1450*/  @!P1 IMAD.HI.U32 R12, R7, R2, RZ ;  /* 0x00000002070c9227 */ /* 0x000fe200078e00ff */
[----:B------:R-:W-:-:S04]  /*1460*/  IADD3 R2, PT, PT, -R6, RZ, RZ ;  /* 0x000000ff06027210 */ /* 0x000fc80007ffe1ff */
[----:B------:R-:W-:Y:S01]  /*1470*/  @!P1 SHF.R.U32.HI R12, RZ, R3, R12 ;  /* 0x00000003ff0c9219 */ /* 0x000fe2000001160c */
[----:B------:R-:W-:-:S03]  /*1480*/  IMAD R2, R11, R2, R5 ;  /* 0x000000020b027224 */ /* 0x000fc600078e0205 */
[----:B------:R-:W-:-:S05]  /*1490*/  @!P1 SEL R3, R7, R12, !P0 ;  /* 0x0000000c07039207 */ /* 0x000fca0004000000 */
[--C-:B------:R-:W-:Y:S02]  /*14a0*/  @!P1 IMAD.IADD R6, R6, 0x1, -R3.reuse ;  /* 0x0000000106069824 */ /* 0x100fe400078e0a03 */
[----:B------:R-:W-:Y:S01]  /*14b0*/  @!P1 IMAD R3, R2, R13, R3 ;  /* 0x0000000d02039224 */ /* 0x000fe200078e0203 */
[----:B------:R-:W-:Y:S01]  /*14c0*/  IADD3 R2, PT, PT, -R7, RZ, RZ ;  /* 0x000000ff07027210 */ /* 0x000fe20007ffe1ff */
[----:B------:R-:W-:Y:S02]  /*14d0*/  @!P1 IMAD R5, R6, R11, R7 ;  /* 0x0000000b06059224 */ /* 0x000fe400078e0207 */
[----:B------:R-:W-:Y:S02]  /*14e0*/  @!P1 IMAD.MOV.U32 R7, RZ, RZ, R3 ;  /* 0x000000ffff079224 */ /* 0x000fe400078e0003 */
[----:B------:R-:W-:Y:S02]  /*14f0*/  IMAD R2, R10, R2, R37 ;  /* 0x000000020a027224 */ /* 0x000fe400078e0225 */
[----:B------:R-:W-:-:S02]  /*1500*/  IMAD R19, R5, R4, R9 ;  /* 0x0000000405137224 */ /* 0x000fc400078e0209 */
[----:B------:R-:W-:Y:S02]  /*1510*/  IMAD R37, R7, R10, R2 ;  /* 0x0000000a07257224 */ /* 0x000fe400078e0202 */
.L_x_18:
[----:B------:R-:W-:-:S09]  /*1520*/  UISETP.NE.AND UP3, UPT, UR5, 0x1, UPT ;  /* 0x000000010500788c */ /* 0x000fd2000bf65270 */
[----:B------:R-:W-:Y:S05]  /*1530*/  BRA.U UP3, `(.L_x_19) ;  /* 0x0000000103407547 */ /* 0x000fea000b800000 */
[----:B------:R-:W2:Y:S08]  /*1540*/  LDC.64 R4, c[0x0][0xb10] ;  /* 0x0002c400ff047b82 */ /* 0x000eb00000000a00 */
[----:B------:R-:W3:Y:S08]  /*1550*/  LDC.64 R2, c[0x0][0xb18] ;  /* 0x0002c600ff027b82 */ /* 0x000ef00000000a00 */
[----:B------:R-:W4:Y:S08]  /*1560*/  LDC R6, c[0x0][0xb20] ;  /* 0x0002c800ff067b82 */ /* 0x000f300000000800 */
[----:B------:R-:W1:Y:S01]  /*1570*/  LDC R10, c[0x0][0xb0c] ;  /* 0x0002c300ff0a7b82 */ /* 0x000e620000000800 */
[----:B--2---:R-:W-:-:S05]  /*1580*/  IMAD.HI.U32 R4, R37, R4, RZ ;  /* 0x0000000425047227 */ /* 0x004fca00078e00ff */
[----:B------:R-:W-:Y:S01]  /*1590*/  SHF.R.U32.HI R4, RZ, R5, R4 ;  /* 0x00000005ff047219 */ /* 0x000fe20000011604 */
[----:B---3--:R-:W-:Y:S01]  /*15a0*/  IMAD.HI.U32 R3, R19, R3, RZ ;  /* 0x0000000313037227 */ /* 0x008fe200078e00ff */
[----:B------:R-:W-:-:S04]  /*15b0*/  ISETP.NE.AND P0, PT, R2, 0x1, PT ;  /* 0x000000010200780c */ /* 0x000fc80003f05270 */
[----:B----4-:R-:W-:-:S04]  /*15c0*/  SHF.R.U32.HI R6, RZ, R6, R3 ;  /* 0x00000006ff067219 */ /* 0x010fc80000011603 */
[----:B------:R-:W-:Y:S02]  /*15d0*/  SEL R3, R19, R6, !P0 ;  /* 0x0000000613037207 */ /* 0x000fe40004000000 */
[----:B-1----:R-:W-:-:S04]  /*15e0*/  ISETP.NE.AND P1, PT, R10, 0x1, PT ;  /* 0x000000010a00780c */ /* 0x002fc80003f25270 */
[----:B------:R-:W-:-:S05]  /*15f0*/  SEL R4, R37, R4, !P1 ;  /* 0x0000000425047207 */ /* 0x000fca0004800000 */
[----:B------:R-:W-:Y:S02]  /*1600*/  IMAD.IADD R5, R3, 0x1, -R4 ;  /* 0x0000000103057824 */ /* 0x000fe400078e0a04 */
[----:B------:R-:W-:Y:S02]  /*1610*/  IMAD.IADD R3, R4, 0x1, -R3 ;  /* 0x0000000104037824 */ /* 0x000fe400078e0a03 */
[----:B------:R-:W-:Y:S02]  /*1620*/  IMAD R37, R5, R10, R37 ;  /* 0x0000000a05257224 */ /* 0x000fe400078e0225 */
[----:B------:R-:W-:Y:S02]  /*1630*/  IMAD R19, R3, R2, R19 ;  /* 0x0000000203137224 */ /* 0x000fe400078e0213 */
.L_x_19:
[----:B------:R-:W-:Y:S05]  /*1640*/  BRA.U !UP1, `(.L_x_20) ;  /* 0x00000001090c7547 */ /* 0x000fea000b800000 */
[----:B------:R-:W-:Y:S01]  /*1650*/  UCGABAR_WAIT ;  /* 0x0000000000007dc7 */ /* 0x000fe20008000000 */
[----:B------:R-:W-:Y:S01]  /*1660*/  CCTL.IVALL ;  /* 0x00000000ff00798f */ /* 0x000fe20002000000 */
[----:B------:R-:W-:Y:S05]  /*1670*/  BRA `(.L_x_21) ;  /* 0x0000000000047947 */ /* 0x000fea0003800000 */
.L_x_20:
[----:B------:R-:W-:Y:S06]  /*1680*/  BAR.SYNC.DEFER_BLOCKING 0x0 ;  /* 0x0000000000007b1d */ /* 0x000fec0000010000 */
.L_x_21:
[----:B------:R-:W-:Y:S05]  /*1690*/  BRA.U UP2, `(.L_x_22) ;  /* 0x00000025022c7547 */ /* 0x000fea000b800000 */
[----:B------:R-:W2:Y:S01]  /*16a0*/  LDCU UR42, c[0x0][0x390] ;  /* 0x00007200ff2a77ac */ /* 0x000ea20008000800 */
[----:B------:R-:W3:Y:S01]  /*16b0*/  LDC R2, c[0x0][0x5c0] ;  /* 0x00017000ff027b82 */ /* 0x000ee20000000800 */
[----:B------:R-:W-:Y:S01]  /*16c0*/  PLOP3.LUT P4, PT, PT, PT, UP6, 0x80, 0x8 ;  /* 0x000000000008781c */ /* 0x000fe20003f8f068 */
[----:B------:R-:W-:Y:S01]  /*16d0*/  IMAD.MOV.U32 R10, RZ, RZ, 0x1 ;  /* 0x00000001ff0a7424 */ /* 0x000fe200078e00ff */
[----:B------:R-:W-:Y:S01]  /*16e0*/  UISETP.NE.AND UP0, UPT, UR4, URZ, UPT ;  /* 0x000000ff0400728c */ /* 0x000fe2000bf05270 */
[----:B------:R-:W-:Y:S01]  /*16f0*/  ISETP.EQ.OR P5, PT, R8, RZ, P6 ;  /* 0x000000ff0800720c */ /* 0x000fe200037a2670 */
[----:B------:R-:W-:Y:S01]  /*1700*/  USEL UR39, URZ, 0x1, UP5 ;  /* 0x00000001ff277887 */ /* 0x000fe2000a800000 */
[----:B------:R-:W-:Y:S01]  /*1710*/  PLOP3.LUT P4, PT, P4, PT, PT, 0x8, 0x80 ;  /* 0x000000000080781c */ /* 0x000fe2000278e170 */
[----:B------:R-:W-:Y:S01]  /*1720*/  IMAD.MOV.U32 R8, RZ, RZ, RZ ;  /* 0x000000ffff087224 */ /* 0x000fe200078e00ff */
[----:B------:R-:W4:Y:S01]  /*1730*/  LDC R9, c[0x0][0x370] ;  /* 0x0000dc00ff097b82 */ /* 0x000f220000000800 */
[----:B------:R-:W1:Y:S01]  /*1740*/  LDCU.64 UR46, c[0x0][0x348] ;  /* 0x00006900ff2e77ac */ /* 0x000e620008000a00 */
[----:B------:R-:W-:Y:S01]  /*1750*/  USEL UR39, UR39, 0x2, UP0 ;  /* 0x0000000227277887 */ /* 0x000fe20008000000 */
[----:B------:R-:W-:-:S05]  /*1760*/  UMOV UR40, URZ ;  /* 0x000000ff00287c82 */ /* 0x000fca0008000000 */
[----:B------:R-:W1:Y:S01]  /*1770*/  LDC R0, c[0x0][0x374] ;  /* 0x0000dd00ff007b82 */ /* 0x000e620000000800 */
[----:B--2---:R-:W-:Y:S02]  /*1780*/  UIADD3 UR5, UPT, UPT, UR42, 0x1f, URZ ;  /* 0x0000001f2a057890 */ /* 0x004fe4000fffe0ff */
[----:B------:R-:W-:Y:S02]  /*1790*/  UIADD3 UR4, UPT, UPT, UR42, -0x1, URZ ;  /* 0xffffffff2a047890 */ /* 0x000fe4000fffe0ff */
[----:B------:R-:W-:Y:S02]  /*17a0*/  USHF.R.S32.HI UR44, URZ, 0x1f, UR5 ;  /* 0x0000001fff2c7899 */ /* 0x000fe40008011405 */
[----:B------:R-:W-:Y:S01]  /*17b0*/  UISETP.GE.U32.AND UP2, UPT, UR4, -0x3f, UPT ;  /* 0xffffffc10400788c */ /* 0x000fe2000bf46070 */
[----:B---3--:R-:W-:Y:S01]  /*17c0*/  VIADD R2, R2, 0x3f ;  /* 0x0000003f02027836 */ /* 0x008fe20000000000 */
[----:B------:R-:W-:Y:S02]  /*17d0*/  ULEA.HI UR44, UR44, UR5, URZ, 0x5 ;  /* 0x000000052c2c7291 */ /* 0x000fe4000f8f28ff */
[----:B------:R-:W-:-:S02]  /*17e0*/  UIADD3 UR42, UPT, UPT, UR42, 0x3e, URZ ;  /* 0x0000003e2a2a7890 */ /* 0x000fc4000fffe0ff */
[----:B------:R-:W-:Y:S01]  /*17f0*/  USHF.R.S32.HI UR44, URZ, 0x5, UR44 ;  /* 0x00000005ff2c7899 */ /* 0x000fe2000801142c */
[----:B------:R-:W-:-:S03]  /*1800*/  SHF.R.S32.HI R3, RZ, 0x1f, R2 ;  /* 0x0000001fff037819 */ /* 0x000fc60000011402 */
[----:B------:R-:W-:Y:S01]  /*1810*/  UISETP.LT.U32.AND UP1, UPT, UR44, 0x1a, UPT ;  /* 0x0000001a2c00788c */ /* 0x000fe2000bf21070 */
[----:B------:R-:W-:-:S03]  /*1820*/  LEA.HI R12, R3, R2, RZ, 0x6 ;  /* 0x00000002030c7211 */ /* 0x000fc600078f30ff */
[----:B------:R-:W-:Y:S01]  /*1830*/  USEL UR43, UR44, 0x1a, UP1 ;  /* 0x0000001a2c2b7887 */ /* 0x000fe20008800000 */
[----:B------:R-:W-:-:S03]  /*1840*/  SHF.R.S32.HI R12, RZ, 0x6, R12 ;  /* 0x00000006ff0c7819 */ /* 0x000fc6000001140c */
[----:B------:R-:W-:Y:S02]  /*1850*/  UIADD3 UR38, UPT, UPT, UR43, -0x1, URZ ;  /* 0xffffffff2b267890 */ /* 0x000fe4000fffe0ff */
[----:B------:R-:W-:Y:S02]  /*1860*/  @UP2 UIADD3 UR38, UPT, UPT, UR43, URZ, URZ ;  /* 0x000000ff2b262290 */ /* 0x000fe4000fffe0ff */
[----:B------:R-:W-:Y:S02]  /*1870*/  UIADD3 UR41, UPT, UPT, UR44, -UR43, URZ ;  /* 0x8000002b2c297290 */ /* 0x000fe4000fffe0ff */
[----:B-1--4-:R-:W-:-:S12]  /*1880*/  UIADD3 UR38, UPT, UPT, UR38, 0x1, URZ ;  /* 0x0000000126267890 */ /* 0x012fd8000fffe0ff */
.L_x_40:
[-C--:B------:R-:W-:Y:S01]  /*1890*/  IABS R7, R12.reuse ;  /* 0x0000000c00077213 */ /* 0x080fe20000000000 */
[----:B-1----:R-:W1:Y:S01]  /*18a0*/  LDC R4, c[0x0][0x5c4] ;  /* 0x00017100ff047b82 */ /* 0x002e620000000800 */
[----:B------:R-:W-:Y:S01]  /*18b0*/  IMAD.MOV.U32 R14, RZ, RZ, RZ ;  /* 0x000000ffff0e7224 */ /* 0x000fe200078e00ff */
[----:B------:R-:W-:Y:S01]  /*18c0*/  IABS R3, R19 ;  /* 0x0000001300037213 */ /* 0x000fe20000000000 */
[----:B------:R-:W2:Y:S01]  /*18d0*/  I2F.RP R16, R7 ;  /* 0x0000000700107306 */ /* 0x000ea20000209400 */
[----:B------:R-:W-:Y:S01]  /*18e0*/  IABS R2, R12 ;  /* 0x0000000c00027213 */ /* 0x000fe20000000000 */
[----:B------:R-:W-:Y:S01]  /*18f0*/  UMOV UR4, 0x400 ;  /* 0x0000040000047882 */ /* 0x000fe20000000000 */
[----:B------:R-:W-:Y:S01]  /*1900*/  UISETP.GE.U32.AND UP0, UPT, UR42, 0x3f, UPT ;  /* 0x0000003f2a00788c */ /* 0x000fe2000bf06070 */
[----:B------:R-:W-:Y:S01]  /*1910*/  R2UR UR30, R37 ;  /* 0x00000000251e72ca */ /* 0x000fe200000e0000 */
[----:B------:R-:W3:Y:S01]  /*1920*/  S2UR UR37, SR_CgaCtaId ;  /* 0x00000000002579c3 */ /* 0x000ee20000008800 */
[----:B------:R-:W-:Y:S01]  /*1930*/  IADD3 R2, PT, PT, RZ, -R2, RZ ;  /* 0x80000002ff027210 */ /* 0x000fe20007ffe0ff */
[----:B------:R-:W-:Y:S01]  /*1940*/  UMOV UR23, URZ ;  /* 0x000000ff00177c82 */ /* 0x000fe20008000000 */
[----:B--2---:R-:W2:Y:S09]  /*1950*/  MUFU.RCP R15, R16 ;  /* 0x00000010000f7308 */ /* 0x004eb20000001000 */
[----:B------:R-:W-:Y:S01]  /*1960*/  USHF.L.U32 UR30, UR30, 0x6, URZ ;  /* 0x000000061e1e7899 */ /* 0x000fe200080006ff */
[----:B-1----:R-:W-:Y:S01]  /*1970*/  IABS R5, R4 ;  /* 0x0000000400057213 */ /* 0x002fe20000000000 */
[----:B---3--:R-:W-:Y:S01]  /*1980*/  ULEA UR37, UR37, UR4, 0x18 ;  /* 0x0000000425257291 */ /* 0x008fe2000f8ec0ff */
[----:B--2---:R-:W-:-:S03]  /*1990*/  VIADD R15, R15, 0xffffffe ;  /* 0x0ffffffe0f0f7836 */ /* 0x004fc60000000000 */
[----:B------:R-:W-:-:S03]  /*19a0*/  ULEA UR4, UR40, UR37, 0x3 ;  /* 0x0000002528047291 */ /* 0x000fc6000f8e18ff */
[----:B------:R-:W1:Y:S02]  /*19b0*/  F2I.FTZ.U32.TRUNC.NTZ R15, R15 ;  /* 0x0000000f000f7305 */ /* 0x000e64000021f000 */
[----:B-1----:R-:W-:-:S04]  /*19c0*/  IMAD.MOV R6, RZ, RZ, -R15 ;  /* 0x000000ffff067224 */ /* 0x002fc800078e0a0f */
[----:B------:R-:W-:-:S04]  /*19d0*/  IMAD R6, R6, R7, RZ ;  /* 0x0000000706067224 */ /* 0x000fc800078e02ff */
[----:B------:R-:W-:Y:S02]  /*19e0*/  IMAD.HI.U32 R14, R15, R6, R14 ;  /* 0x000000060f0e7227 */ /* 0x000fe400078e000e */
[----:B------:R-:W1:Y:S04]  /*19f0*/  I2F.RP R6, R5 ;  /* 0x0000000500067306 */ /* 0x000e680000209400 */
[----:B------:R-:W-:-:S04]  /*1a00*/  IMAD.HI.U32 R14, R14, R3, RZ ;  /* 0x000000030e0e7227 */ /* 0x000fc800078e00ff */
[----:B------:R-:W-:-:S05]  /*1a10*/  IMAD R2, R14, R2, R3 ;  /* 0x000000020e027224 */ /* 0x000fca00078e0203 */
[----:B------:R-:W-:Y:S01]  /*1a20*/  ISETP.GT.U32.AND P1, PT, R7, R2, PT ;  /* 0x000000020700720c */ /* 0x000fe20003f24070 */
[----:B-1----:R-:W1:-:S12]  /*1a30*/  MUFU.RCP R6, R6 ;  /* 0x0000000600067308 */ /* 0x002e580000001000 */
[----:B------:R-:W-:Y:S01]  /*1a40*/  @!P1 IMAD.IADD R2, R2, 0x1, -R7 ;  /* 0x0000000102029824 */ /* 0x000fe200078e0a07 */
[----:B------:R-:W-:Y:S02]  /*1a50*/  @!P1 IADD3 R14, PT, PT, R14, 0x1, RZ ;  /* 0x000000010e0e9810 */ /* 0x000fe40007ffe0ff */
[----:B------:R-:W-:Y:S02]  /*1a60*/  ISETP.NE.AND P1, PT, R12, RZ, PT ;  /* 0x000000ff0c00720c */ /* 0x000fe40003f25270 */
[----:B----4-:R-:W-:Y:S01]  /*1a70*/  ISETP.GE.U32.AND P2, PT, R2, R7, PT ;  /* 0x000000070200720c */ /* 0x010fe20003f46070 */
[----:B-1----:R-:W-:Y:S01]  /*1a80*/  VIADD R15, R6, 0xffffffe ;  /* 0x0ffffffe060f7836 */ /* 0x002fe20000000000 */
[----:B------:R-:W-:-:S04]  /*1a90*/  LOP3.LUT R2, R19, R12, RZ, 0x3c, !PT ;  /* 0x0000000c13027212 */ /* 0x000fc800078e3cff */
[----:B------:R-:W-:Y:S01]  /*1aa0*/  ISETP.GE.AND P0, PT, R2, RZ, PT ;  /* 0x000000ff0200720c */ /* 0x000fe20003f06270 */
[----:B------:R-:W1:Y:S01]  /*1ab0*/  F2I.FTZ.U32.TRUNC.NTZ R15, R15 ;  /* 0x0000000f000f7305 */ /* 0x000e62000021f000 */
[----:B------:R-:W-:-:S05]  /*1ac0*/  SHF.L.U32 R2, R10, 0x1f, RZ ;  /* 0x0000001f0a027819 */ /* 0x000fca00000006ff */
[----:B------:R-:W-:Y:S01]  /*1ad0*/  @P2 VIADD R14, R14, 0x1 ;  /* 0x000000010e0e2836 */ /* 0x000fe20000000000 */
[----:B------:R2:W3:Y:S03]  /*1ae0*/  SYNCS.PHASECHK.TRANS64.TRYWAIT P2, [UR4+0xd0], R2 ;  /* 0x0000d002ff0075a7 */ /* 0x0004e60008041104 */
[----:B------:R-:W-:Y:S02]  /*1af0*/  IMAD.MOV.U32 R7, RZ, RZ, R14 ;  /* 0x000000ffff077224 */ /* 0x000fe400078e000e */
[----:B------:R-:W-:Y:S02]  /*1b00*/  IMAD.MOV.U32 R14, RZ, RZ, RZ ;  /* 0x000000ffff0e7224 */ /* 0x000fe400078e00ff */
[----:B------:R-:W-:Y:S01]  /*1b10*/  @!P0 IMAD.MOV R7, RZ, RZ, -R7 ;  /* 0x000000ffff078224 */ /* 0x000fe200078e0a07 */
[----:B-1----:R-:W-:Y:S02]  /*1b20*/  IADD3 R3, PT, PT, RZ, -R15, RZ ;  /* 0x8000000fff037210 */ /* 0x002fe40007ffe0ff */
[----:B------:R-:W-:-:S03]  /*1b30*/  @!P1 LOP3.LUT R7, RZ, R12, RZ, 0x33, !PT ;  /* 0x0000000cff079212 */ /* 0x000fc600078e33ff */
[----:B------:R-:W-:Y:S01]  /*1b40*/  IMAD R17, R3, R5, RZ ;  /* 0x0000000503117224 */ /* 0x000fe200078e02ff */
[----:B------:R-:W-:-:S03]  /*1b50*/  IABS R3, R7 ;  /* 0x0000000700037213 */ /* 0x000fc60000000000 */
[----:B------:R-:W-:-:S06]  /*1b60*/  IMAD.HI.U32 R14, R15, R17, R14 ;  /* 0x000000110f0e7227 */ /* 0x000fcc00078e000e */
[----:B------:R-:W-:-:S05]  /*1b70*/  IMAD.HI.U32 R14, R14, R3, RZ ;  /* 0x000000030e0e7227 */ /* 0x000fca00078e00ff */
[----:B------:R-:W-:-:S05]  /*1b80*/  IADD3 R6, PT, PT, -R14, RZ, RZ ;  /* 0x000000ff0e067210 */ /* 0x000fca0007ffe1ff */
[----:B------:R-:W-:Y:S02]  /*1b90*/  IMAD R6, R5, R6, R3 ;  /* 0x0000000605067224 */ /* 0x000fe400078e0203 */
[----:B------:R-:W-:-:S03]  /*1ba0*/  IMAD.MOV R3, RZ, RZ, -R7 ;  /* 0x000000ffff037224 */ /* 0x000fc600078e0a07 */
[----:B------:R-:W-:Y:S01]  /*1bb0*/  ISETP.GT.U32.AND P1, PT, R5, R6, PT ;  /* 0x000000060500720c */ /* 0x000fe20003f24070 */
[----:B------:R-:W-:-:S05]  /*1bc0*/  IMAD R3, R12, R3, R19 ;  /* 0x000000030c037224 */ /* 0x000fca00078e0213 */
[----:B------:R-:W-:-:S07]  /*1bd0*/  R2UR UR18, R3 ;  /* 0x00000000031272ca */ /* 0x000fce00000e0000 */
[----:B------:R-:W-:Y:S01]  /*1be0*/  @!P1 IMAD.IADD R6, R6, 0x1, -R5 ;  /* 0x0000000106069824 */ /* 0x000fe200078e0a05 */
[----:B------:R-:W-:Y:S02]  /*1bf0*/  @!P1 IADD3 R14, PT, PT, R14, 0x1, RZ ;  /* 0x000000010e0e9810 */ /* 0x000fe40007ffe0ff */
[----:B------:R-:W-:Y:S02]  /*1c00*/  ISETP.NE.AND P1, PT, R4, RZ, PT ;  /* 0x000000ff0400720c */ /* 0x000fe40003f25270 */
[----:B------:R-:W-:Y:S01]  /*1c10*/  ISETP.GE.U32.AND P3, PT, R6, R5, PT ;  /* 0x000000050600720c */ /* 0x000fe20003f66070 */
[----:B------:R-:W-:Y:S01]  /*1c20*/  USHF.L.U32 UR18, UR18, 0x6, URZ ;  /* 0x0000000612127899 */ /* 0x000fe200080006ff */
[----:B------:R-:W-:-:S04]  /*1c30*/  LOP3.LUT R5, R7, R4, RZ, 0x3c, !PT ;  /* 0x0000000407057212 */ /* 0x000fc800078e3cff */
[----:B------:R-:W-:-:S07]  /*1c40*/  ISETP.GE.AND P0, PT, R5, RZ, PT ;  /* 0x000000ff0500720c */ /* 0x000fce0003f06270 */
[----:B------:R-:W-:-:S06]  /*1c50*/  @P3 VIADD R14, R14, 0x1 ;  /* 0x000000010e0e3836 */ /* 0x000fcc0000000000 */
[----:B------:R-:W-:Y:S01]  /*1c60*/  @!P0 IMAD.MOV R14, RZ, RZ, -R14 ;  /* 0x000000ffff0e8224 */ /* 0x000fe200078e0a0e */
[----:B------:R-:W-:-:S04]  /*1c70*/  @!P1 LOP3.LUT R14, RZ, R4, RZ, 0x33, !PT ;  /* 0x00000004ff0e9212 */ /* 0x000fc800078e33ff */
[----:B------:R-:W-:-:S05]  /*1c80*/  IADD3 R3, PT, PT, -R14, RZ, RZ ;  /* 0x000000ff0e037210 */ /* 0x000fca0007ffe1ff */
[----:B------:R-:W-:Y:S01]  /*1c90*/  IMAD R7, R4, R3, R7 ;  /* 0x0000000304077224 */ /* 0x000fe200078e0207 */
[----:B--2---:R-:W-:Y:S06]  /*1ca0*/  BRA.U !UP0, `(.L_x_23) ;  /* 0x0000000508407547 */ /* 0x004fec000b800000 */
[----:B------:R-:W1:Y:S01]  /*1cb0*/  LDC.64 R2, c[0x0][0x5d8] ;  /* 0x00017600ff027b82 */ /* 0x000e620000000a00 */
[----:B------:R-:W1:Y:S01]  /*1cc0*/  LDCU.64 UR6, c[0x0][0x5b0] ;  /* 0x0000b600ff0677ac */ /* 0x000e620008000a00 */
[----:B------:R-:W2:Y:S01]  /*1cd0*/  LDCU UR15, c[0x0][0x598] ;  /* 0x0000b300ff0f77ac */ /* 0x000ea20008000800 */
[----:B------:R-:W4:Y:S01]  /*1ce0*/  LDCU UR14, c[0x0][0x58c] ;  /* 0x0000b180ff0e77ac */ /* 0x000f220008000800 */
[----:B------:R-:W1:Y:S01]  /*1cf0*/  LDCU UR13, c[0x0][0x59c] ;  /* 0x0000b380ff0d77ac */ /* 0x000e620008000800 */
[----:B------:R-:W1:Y:S01]  /*1d00*/  LDCU UR12, c[0x0][0x5a0] ;  /* 0x0000b400ff0c77ac */ /* 0x000e620008000800 */
[----:B------:R-:W1:Y:S02]  /*1d10*/  LDCU.64 UR10, c[0x0][0x590] ;  /* 0x0000b200ff0a77ac */ /* 0x000e640008000a00 */
[----:B-1----:R-:W-:Y:S01]  /*1d20*/  IMAD R2, R7, UR6, R2 ;  /* 0x0000000607027c24 */ /* 0x002fe2000f8e0202 */
[----:B------:R-:W1:Y:S01]  /*1d30*/  LDCU.64 UR8, c[0x0][0x5b8] ;  /* 0x0000b700ff0877ac */ /* 0x000e620008000a00 */
[----:B------:R-:W-:Y:S01]  /*1d40*/  IMAD R5, R14, UR7, R3 ;  /* 0x000000070e057c24 */ /* 0x000fe2000f8e0203 */
[----:B------:R-:W1:Y:S01]  /*1d50*/  LDCU.64 UR4, c[0x0][0x5d0] ;  /* 0x0000ba00ff0477ac */ /* 0x000e620008000a00 */
[----:B------:R-:W-:Y:S01]  /*1d60*/  UMOV UR24, URZ ;  /* 0x000000ff00187c82 */ /* 0x000fe20008000000 */
[----:B--2-4-:R-:W-:-:S05]  /*1d70*/  UMOV UR48, UR40 ;  /* 0x0000002800307c82 */ /* 0x014fca0008000000 */
.L_x_29:
[----:B------:R-:W-:Y:S01]  /*1d80*/  @!P6 MOV R4, 0x2000 ;  /* 0x000020000004e802 */ /* 0x000fe20000000f00 */
[----:B------:R-:W-:Y:S01]  /*1d90*/  ULEA UR29, UR48, UR37, 0x3 ;  /* 0x00000025301d7291 */ /* 0x000fe2000f8e18ff */
[----:B---34-:R-:W-:Y:S11]  /*1da0*/  @P2 BRA `(.L_x_24) ;  /* 0x00000000000c2947 */ /* 0x018ff60003800000 */
[----:B------:R-:W-:Y:S04]  /*1db0*/  SHF.L.U32 R6, R10, 0x1f, RZ ;  /* 0x0000001f0a067819 */ /* 0x000fe800000006ff */
[----:B------:R-:W2:Y:S02]  /*1dc0*/  SYNCS.PHASECHK.TRANS64.TRYWAIT P0, [UR29+0xd0], R6 ;  /* 0x0000d006ff0075a7 */ /* 0x000ea4000800111d */
[----:B--2---:R-:W-:Y:S05]  /*1dd0*/  @!P0 BRA `(.L_x_25) ;  /* 0x0000006800188947 */ /* 0x004fea0003800000 */
.L_x_24:
[----:B------:R3:W-:Y:S01]  /*1de0*/  @!P6 SYNCS.ARRIVE.TRANS64 RZ, [UR29], R4 ;  /* 0x00000004ffffe9a7 */ /* 0x0007e2000800001d */
[----:B------:R-:W-:Y:S04]  /*1df0*/  ULOP3.LUT UR6, UR39, 0x2, URZ, 0xfc, !UPT ;  /* 0x0000000227067892 */ /* 0x000fe8000f8efcff */
[----:B------:R-:W-:Y:S09]  /*1e00*/  UISETP.NE.AND UP0, UPT, UR6, 0x2, UPT ;  /* 0x000000020600788c */ /* 0x000ff2000bf05270 */
[----:B------:R-:W-:Y:S05]  /*1e10*/  BRA.U UP0, `(.L_x_26) ;  /* 0x0000000100047547 */ /* 0x000fea000b800000 */
[----:B-1----:R-:W-:Y:S05]  /*1e20*/  BPT.TRAP 0x1 ;  /* 0x000000040000795c */ /* 0x002fea0000300000 */
.L_x_26:
[----:B------:R-:W-:Y:S04]  /*1e30*/  BSSY.RECONVERGENT B0, `(.L_x_27) ;  /* 0x0000003000007945 */ /* 0x000fe80003800200 */
[----:B------:R-:W-:Y:S05]  /*1e40*/  @P5 BRA `(.L_x_28) ;  /* 0x0000000000045947 */ /* 0x000fea0003800000 */
[----:B-1----:R-:W-:Y:S05]  /*1e50*/  BPT.TRAP 0x1 ;  /* 0x000000040000795c */ /* 0x002fea0000300000 */
.L_x_28:
[----:B-1----:R-:W-:Y:S05]  /*1e60*/  BSYNC.RECONVERGENT B0 ;  /* 0x0000000000007941 */ /* 0x002fea0003800200 */
.L_x_27:
[----:B------:R-:W-:Y:S01]  /*1e70*/  UIADD3 UR40, UPT, UPT, UR48, 0x1, URZ ;  /* 0x0000000130287890 */ /* 0x000fe2000fffe0ff */
[----:B--2---:R-:W-:Y:S01]  /*1e80*/  IMAD.MOV.U32 R3, RZ, RZ, 0x3 ;  /* 0x00000003ff037424 */ /* 0x004fe200078e00ff */
[----:B------:R-:W-:Y:S02]  /*1e90*/  ELECT P0, URZ, PT ;  /* 0x0000000000ff782f */ /* 0x000fe40003800000 */
[----:B------:R-:W-:Y:S02]  /*1ea0*/  UISETP.NE.AND UP0, UPT, UR40, 0x1a, UPT ;  /* 0x0000001a2800788c */ /* 0x000fe4000bf05270 */
[----:B------:R-:W-:Y:S02]  /*1eb0*/  USHF.L.U32 UR31, UR24, 0x5, URZ ;  /* 0x00000005181f7899 */ /* 0x000fe400080006ff */
[----:B------:R-:W-:Y:S02]  /*1ec0*/  USEL UR32, URZ, 0x1, UP0 ;  /* 0x00000001ff207887 */ /* 0x000fe40008000000 */
[----:B------:R-:W-:Y:S02]  /*1ed0*/  USEL UR40, UR40, URZ, UP0 ;  /* 0x000000ff28287287 */ /* 0x000fe40008000000 */
[----:B------:R-:W-:Y:S02]  /*1ee0*/  ULOP3.LUT UR6, UR31, UR22, URZ, 0xfc, !UPT ;  /* 0x000000161f067292 */ /* 0x000fe4000f8efcff */
[----:B------:R-:W-:Y:S01]  /*1ef0*/  ULEA UR17, UR40, UR37, 0x3 ;  /* 0x0000002528117291 */ /* 0x000fe2000f8e18ff */
[----:B------:R-:W-:Y:S01]  /*1f00*/  LOP3.LUT R10, R10, UR32, RZ, 0x3c, !PT ;  /* 0x000000200a0a7c12 */ /* 0x000fe2000f8e3cff */
[----:B------:R-:W-:Y:S01]  /*1f10*/  UIMAD.WIDE.U32 UR26, UR6, UR10, URZ ;  /* 0x0000000a061a72a5 */ /* 0x000fe2000f8e00ff */
[----:B---3--:R-:W-:Y:S01]  /*1f20*/  @P0 PRMT R4, R2, 0x40, R5 ;  /* 0x0000004002040816 */ /* 0x008fe20000000005 */
[----:B------:R-:W-:Y:S01]  /*1f30*/  UISETP.NE.AND UP0, UPT, UR14, 0x1, UPT ;  /* 0x000000010e00788c */ /* 0x000fe2000bf05270 */
[----:B------:R-:W-:Y:S01]  /*1f40*/  SHF.L.U32 R6, R10, 0x1f, RZ ;  /* 0x0000001f0a067819 */ /* 0x000fe200000006ff */
[----:B------:R-:W-:Y:S01]  /*1f50*/  USHF.R.U32.HI UR7, URZ, UR11, UR27 ;  /* 0x0000000bff077299 */ /* 0x000fe2000801161b */
[----:B------:R-:W-:Y:S01]  /*1f60*/  @P0 R2UR UR33, R4 ;  /* 0x00000000042102ca */ /* 0x000fe200000e0000 */
[----:B------:R-:W-:Y:S01]  /*1f70*/  UISETP.NE.AND UP2, UPT, UR15, 0x1, UPT ;  /* 0x000000010f00788c */ /* 0x000fe2000bf45270 */
[----:B------:R2:W4:Y:S01]  /*1f80*/  SYNCS.PHASECHK.TRANS64.TRYWAIT P2, [UR17+0xd0], R6 ;  /* 0x0000d006ff0075a7 */ /* 0x0005220008041111 */
[----:B------:R-:W-:Y:S01]  /*1f90*/  USEL UR7, UR6, UR7, !UP0 ;  /* 0x0000000706077287 */ /* 0x000fe2000c000000 */
[----:B------:R-:W-:Y:S01]  /*1fa0*/  @P0 R2UR UR45, R3 ;  /* 0x00000000032d02ca */ /* 0x000fe200000e0000 */
[----:B------:R-:W-:Y:S02]  /*1fb0*/  ULEA UR17, UR48, UR36, 0xb ;  /* 0x0000002430117291 */ /* 0x000fe4000f8e58ff */
[----:B------:R-:W-:Y:S02]  /*1fc0*/  UIMAD.WIDE.U32 UR26, UR7, UR13, URZ ;  /* 0x0000000d071a72a5 */ /* 0x000fe4000f8e00ff */
[----:B------:R-:W-:Y:S02]  /*1fd0*/  UIADD3 UR34, UP1, UPT, UR46, 0x80, URZ ;  /* 0x000000802e227890 */ /* 0x000fe4000ff3e0ff */
[----:B------:R-:W-:Y:S02]  /*1fe0*/  USHF.R.U32.HI UR21, URZ, UR12, UR27 ;  /* 0x0000000cff157299 */ /* 0x000fe4000801161b */
[----:B------:R-:W-:Y:S01]  /*1ff0*/  ULEA UR48, UR48, UR37, 0xc ;  /* 0x0000002530307291 */ /* 0x000fe2000f8e60ff */
[----:B------:R-:W-:Y:S01]  /*2000*/  IMAD.U32 R4, RZ, RZ, UR33 ;  /* 0x00000021ff047e24 */ /* 0x000fe2000f8e00ff */
[----:B------:R-:W-:Y:S02]  /*2010*/  USEL UR21, UR7, UR21, !UP2 ;  /* 0x0000001507157287 */ /* 0x000fe4000d000000 */
[----:B------:R-:W-:Y:S01]  /*2020*/  UIADD3 UR25, UPT, UPT, -UR7, URZ, URZ ;  /* 0x000000ff07197290 */ /* 0x000fe2000fffe1ff */
[----:B------:R-:W-:Y:S01]  /*2030*/  IMAD.U32 R3, RZ, RZ, UR45 ;  /* 0x0000002dff037e24 */ /* 0x000fe2000f8e00ff */
[----:B------:R-:W-:Y:S02]  /*2040*/  UIADD3.X UR35, UPT, UPT, URZ, UR47, URZ, UP1, !UPT ;  /* 0x0000002fff237290 */ /* 0x000fe40008ffe4ff */
[----:B------:R-:W-:Y:S02]  /*2050*/  UIADD3 UR28, UPT, UPT, UR48, 0x3600, URZ ;  /* 0x00003600301c7890 */ /* 0x000fe4000fffe0ff */
[----:B------:R-:W-:Y:S01]  /*2060*/  UIADD3 UR23, UPT, UPT, -UR21, URZ, URZ ;  /* 0x000000ff15177290 */ /* 0x000fe2000fffe1ff */
[----:B------:R-:W-:Y:S01]  /*2070*/  @P0 PRMT R3, R4, 0x5410, R3 ;  /* 0x0000541004030816 */ /* 0x000fe20000000003 */
[----:B------:R-:W-:Y:S02]  /*2080*/  UIMAD UR6, UR14, UR25, UR6 ;  /* 0x000000190e0672a4 */ /* 0x000fe4000f8e0206 */
[----:B------:R-:W-:Y:S01]  /*2090*/  UIADD3 UR32, UP0, UPT, UR46, 0x180, URZ ;  /* 0x000001802e207890 */ /* 0x000fe2000ff1e0ff */
[----:B------:R-:W-:Y:S01]  /*20a0*/  @P0 R2UR UR45, R3 ;  /* 0x00000000032d02ca */ /* 0x000fe200000e0000 */
[----:B------:R-:W-:Y:S02]  /*20b0*/  ULEA UR17, UR17, UR37, 0x1 ;  /* 0x0000002511117291 */ /* 0x000fe4000f8e08ff */
[----:B------:R-:W-:Y:S02]  /*20c0*/  UIMAD UR7, UR15, UR23, UR7 ;  /* 0x000000170f0772a4 */ /* 0x000fe4000f8e0207 */
[----:B------:R-:W-:Y:S01]  /*20d0*/  UIMAD UR19, UR6, UR8, UR4 ;  /* 0x00000008061372a4 */ /* 0x000fe2000f8e0204 */
[----:B------:R-:W-:Y:S01]  /*20e0*/  UMOV UR50, 0x0 ;  /* 0x0000000000327882 */ /* 0x000fe20000000000 */
[----:B------:R-:W-:Y:S01]  /*20f0*/  UMOV UR51, 0x10000000 ;  /* 0x1000000000337882 */ /* 0x000fe20000000000 */
[----:B------:R-:W-:Y:S01]  /*2100*/  UIADD3 UR16, UPT, UPT, UR17, 0x1d600, URZ ;  /* 0x0001d60011107890 */ /* 0x000fe2000fffe0ff */
[----:B------:R2:W-:Y:S01]  /*2110*/  UTMALDG.2D [UR28], [UR34], desc[UR50] ;  /* 0x0000321c220075b4 */ /* 0x0005e20008009000 */
[----:B------:R-:W-:Y:S02]  /*2120*/  UIMAD UR20, UR7, UR9, UR5 ;  /* 0x00000009071472a4 */ /* 0x000fe4000f8e0205 */
[----:B------:R-:W-:Y:S01]  /*2130*/  UIADD3.X UR33, UPT, UPT, URZ, UR47, URZ, UP0, !UPT ;  /* 0x0000002fff217290 */ /* 0x000fe200087fe4ff */
[----:B------:R-:W-:Y:S01]  /*2140*/  UMOV UR17, UR29 ;  /* 0x0000001d00117c82 */ /* 0x000fe20008000000 */
[----:B------:R-:W-:Y:S01]  /*2150*/  UIADD3 UR24, UPT, UPT, UR24, 0x1, URZ ;  /* 0x0000000118187890 */ /* 0x000fe2000fffe0ff */
[----:B------:R-:W-:Y:S01]  /*2160*/  UMOV UR23, UR38 ;  /* 0x0000002600177c82 */ /* 0x000fe20008000000 */
[----:B------:R-:W-:Y:S02]  /*2170*/  UMOV UR48, UR40 ;  /* 0x0000002800307c82 */ /* 0x000fe40008000000 */
[----:B------:R-:W-:Y:S03]  /*2180*/  UISETP.NE.AND UP0, UPT, UR24, UR38, UPT ;  /* 0x000000261800728c */ /* 0x000fe6000bf05270 */
[----:B------:R2:W-:Y:S06]  /*2190*/  UTMALDG.4D.IM2COL.MULTICAST [UR16], [UR32], UR45 ;  /* 0x00000010200073b4 */ /* 0x0005ec000805882d */
[----:B--2---:R-:W-:Y:S05]  /*21a0*/  BRA.U UP0, `(.L_x_29) ;  /* 0xfffffff900f47547 */ /* 0x004fea000b83ffff */
.L_x_23:
[----:B------:R-:W-:Y:S01]  /*21b0*/  ULEA UR4, UR40, UR37, 0x3 ;  /* 0x0000002528047291 */ /* 0x000fe2000f8e18ff */
[----:B------:R-:W-:Y:S01]  /*21c0*/  SHF.L.U32 R2, R10, 0x1f, RZ ;  /* 0x0000001f0a027819 */ /* 0x000fe200000006ff */
[----:B------:R-:W-:Y:S01]  /*21d0*/  @!P4 SYNCS.ARRIVE.TRANS64.A1T0 RZ, [UR37+0x1d8], RZ ;  /* 0x0001d8ffffffc9a7 */ /* 0x000fe20008100025 */
[----:B------:R-:W-:-:S06]  /*21e0*/  UISETP.GT.AND UP0, UPT, UR44, UR43, UPT ;  /* 0x0000002b2c00728c */ /* 0x000fcc000bf04270 */
[----:B------:R1:W2:Y:S03]  /*21f0*/  SYNCS.PHASECHK.TRANS64.TRYWAIT P1, [UR4+0xd0], R2 ;  /* 0x0000d002ff0075a7 */ /* 0x0002a60008021104 */
[----:B------:R-:W-:Y:S05]  /*2200*/  BRA.U !UP0, `(.L_x_30) ;  /* 0x0000000508447547 */ /* 0x000fea000b800000 */
[----:B-1----:R-:W1:Y:S01]  /*2210*/  LDC.64 R2, c[0x0][0x5d8] ;  /* 0x00017600ff027b82 */ /* 0x002e620000000a00 */
[----:B------:R-:W1:Y:S01]  /*2220*/  LDCU.64 UR6, c[0x0][0x5b0] ;  /* 0x0000b600ff0677ac */ /* 0x000e620008000a00 */
[----:B------:R-:W1:Y:S01]  /*2230*/  LDCU UR25, c[0x0][0x598] ;  /* 0x0000b300ff1977ac */ /* 0x000e620008000800 */
[----:B------:R-:W1:Y:S01]  /*2240*/  LDCU UR24, c[0x0][0x58c] ;  /* 0x0000b180ff1877ac */ /* 0x000e620008000800 */
[----:B------:R-:W1:Y:S01]  /*2250*/  LDCU UR19, c[0x0][0x59c] ;  /* 0x0000b380ff1377ac */ /* 0x000e620008000800 */
[----:B------:R-:W1:Y:S01]  /*2260*/  LDCU UR17, c[0x0][0x5a0] ;  /* 0x0000b400ff1177ac */ /* 0x000e620008000800 */
[----:B------:R-:W1:Y:S02]  /*2270*/  LDCU.64 UR20, c[0x0][0x590] ;  /* 0x0000b200ff1477ac */ /* 0x000e640008000a00 */
[----:B-1----:R-:W-:Y:S01]  /*2280*/  IMAD R2, R7, UR6, R2 ;  /* 0x0000000607027c24 */ /* 0x002fe2000f8e0202 */
[----:B------:R-:W1:Y:S01]  /*2290*/  LDCU.64 UR14, c[0x0][0x5b8] ;  /* 0x0000b700ff0e77ac */ /* 0x000e620008000a00 */
[----:B------:R-:W-:Y:S01]  /*22a0*/  IMAD R5, R14, UR7, R3 ;  /* 0x000000070e057c24 */ /* 0x000fe2000f8e0203 */
[----:B------:R-:W1:Y:S01]  /*22b0*/  LDCU.64 UR4, c[0x0][0x5d0] ;  /* 0x0000ba00ff0477ac */ /* 0x000e620008000a00 */
[----:B------:R-:W-:Y:S01]  /*22c0*/  UIADD3 UR16, UPT, UPT, UR41, UR23, URZ ;  /* 0x0000001729107290 */ /* 0x000fe2000fffe0ff */
[----:B------:R-:W-:-:S11]  /*22d0*/  UMOV UR45, UR40 ;  /* 0x00000028002d7c82 */ /* 0x000fd60008000000 */
.L_x_36:
[----:B------:R-:W-:Y:S01]  /*22e0*/  @!P6 MOV R4, 0x2000 ;  /* 0x000020000004e802 */ /* 0x000fe20000000f00 */
[----:B------:R-:W-:Y:S01]  /*22f0*/  ULEA UR33, UR45, UR37, 0x3 ;  /* 0x000000252d217291 */ /* 0x000fe2000f8e18ff */
[----:B--2---:R-:W-:Y:S11]  /*2300*/  @P1 BRA `(.L_x_31) ;  /* 0x00000000000c1947 */ /* 0x004ff60003800000 */
[----:B------:R-:W-:Y:S04]  /*2310*/  SHF.L.U32 R6, R10, 0x1f, RZ ;  /* 0x0000001f0a067819 */ /* 0x000fe800000006ff */
[----:B------:R-:W2:Y:S02]  /*2320*/  SYNCS.PHASECHK.TRANS64.TRYWAIT P0, [UR33+0xd0], R6 ;  /* 0x0000d006ff0075a7 */ /* 0x000ea40008001121 */
[----:B--2---:R-:W-:Y:S05]  /*2330*/  @!P0 BRA `(.L_x_32) ;  /* 0x0000006000d88947 */ /* 0x004fea0003800000 */
.L_x_31:
[----:B------:R1:W-:Y:S01]  /*2340*/  @!P6 SYNCS.ARRIVE.TRANS64 RZ, [UR33], R4 ;  /* 0x00000004ffffe9a7 */ /* 0x0003e20008000021 */
[----:B------:R-:W-:Y:S04]  /*2350*/  ULOP3.LUT UR6, UR39, 0x2, URZ, 0xfc, !UPT ;  /* 0x0000000227067892 */ /* 0x000fe8000f8efcff */
[----:B------:R-:W-:Y:S09]  /*2360*/  UISETP.NE.AND UP0, UPT, UR6, 0x2, UPT ;  /* 0x000000020600788c */ /* 0x000ff2000bf05270 */
[----:B------:R-:W-:Y:S05]  /*2370*/  BRA.U UP0, `(.L_x_33) ;  /* 0x0000000100047547 */ /* 0x000fea000b800000 */
[----:B-1----:R-:W-:Y:S05]  /*2380*/  BPT.TRAP 0x1 ;  /* 0x000000040000795c */ /* 0x002fea0000300000 */
.L_x_33:
[----:B------:R-:W-:Y:S04]  /*2390*/  BSSY.RECONVERGENT B0, `(.L_x_34) ;  /* 0x0000003000007945 */ /* 0x000fe80003800200 */
[----:B------:R-:W-:Y:S05]  /*23a0*/  @P5 BRA `(.L_x_35) ;  /* 0x0000000000045947 */ /* 0x000fea0003800000 */
[----:B-1----:R-:W-:Y:S05]  /*23b0*/  BPT.TRAP 0x1 ;  /* 0x000000040000795c */ /* 0x002fea0000300000 */
.L_x_35:
[----:B-1----:R-:W-:Y:S05]  /*23c0*/  BSYNC.RECONVERGENT B0 ;  /* 0x0000000000007941 */ /* 0x002fea0003800200 */
.L_x_34:
        /* <DEDUP_REMOVED lines=11> */
[----:B------:R-:W-:Y:S01]  /*2480*/  @P0 PRMT R4, R2, 0x40, R5 ;  /* 0x0000004002040816 */ /* 0x000fe20000000005 */
[----:B------:R-:W-:Y:S01]  /*2490*/  UISETP.NE.AND UP0, UPT, UR24, 0x1, UPT ;  /* 0x000000011800788c */ /* 0x000fe2000bf05270 */
[----:B------:R-:W-:Y:S01]  /*24a0*/  SHF.L.U32 R6, R10, 0x1f, RZ ;  /* 0x0000001f0a067819 */ /* 0x000fe200000006ff */
[----:B------:R-:W-:Y:S01]  /*24b0*/  USHF.R.U32.HI UR7, URZ, UR21, UR27 ;  /* 0x00000015ff077299 */ /* 0x000fe2000801161b */
[----:B------:R-:W-:Y:S01]  /*24c0*/  @P0 R2UR UR10, R4 ;  /* 0x00000000040a02ca */ /* 0x000fe200000e0000 */
[----:B------:R-:W-:Y:S01]  /*24d0*/  UISETP.NE.AND UP2, UPT, UR25, 0x1, UPT ;  /* 0x000000011900788c */ /* 0x000fe2000bf45270 */
[----:B------:R1:W2:Y:S01]  /*24e0*/  SYNCS.PHASECHK.TRANS64.TRYWAIT P1, [UR9+0xd0], R6 ;  /* 0x0000d006ff0075a7 */ /* 0x0002a20008021109 */
[----:B------:R-:W-:Y:S01]  /*24f0*/  USEL UR7, UR6, UR7, !UP0 ;  /* 0x0000000706077287 */ /* 0x000fe2000c000000 */
[----:B------:R-:W-:Y:S01]  /*2500*/  @P0 R2UR UR29, R3 ;  /* 0x00000000031d02ca */ /* 0x000fe200000e0000 */
[----:B------:R-:W-:Y:S02]  /*2510*/  UIADD3 UR48, UP1, UPT, UR46, 0x80, URZ ;  /* 0x000000802e307890 */ /* 0x000fe4000ff3e0ff */
[----:B------:R-:W-:Y:S02]  /*2520*/  UIMAD.WIDE.U32 UR26, UR7, UR19, URZ ;  /* 0x00000013071a72a5 */ /* 0x000fe4000f8e00ff */
[----:B------:R-:W-:Y:S02]  /*2530*/  ULEA UR31, UR45, UR37, 0xc ;  /* 0x000000252d1f7291 */ /* 0x000fe4000f8e60ff */
[----:B------:R-:W-:Y:S02]  /*2540*/  USHF.R.U32.HI UR13, URZ, UR17, UR27 ;  /* 0x00000011ff0d7299 */ /* 0x000fe4000801161b */
[----:B------:R-:W-:Y:S01]  /*2550*/  UIADD3 UR27, UPT, UPT, -UR7, URZ, URZ ;  /* 0x000000ff071b7290 */ /* 0x000fe2000fffe1ff */
[----:B------:R-:W-:Y:S01]  /*2560*/  IMAD.U32 R4, RZ, RZ, UR10 ;  /* 0x0000000aff047e24 */ /* 0x000fe2000f8e00ff */
[----:B------:R-:W-:Y:S02]  /*2570*/  USEL UR13, UR7, UR13, !UP2 ;  /* 0x0000000d070d7287 */ /* 0x000fe4000d000000 */
[----:B------:R-:W-:Y:S01]  /*2580*/  ULEA UR9, UR45, UR36, 0xb ;  /* 0x000000242d097291 */ /* 0x000fe2000f8e58ff */
        /* <DEDUP_REMOVED lines=10> */
[----:B------:R-:W-:Y:S02]  /*2630*/  UIMAD UR11, UR6, UR14, UR4 ;  /* 0x0000000e060b72a4 */ /* 0x000fe4000f8e0204 */
[----:B------:R-:W-:Y:S01]  /*2640*/  UIADD3 UR8, UPT, UPT, UR9, 0x1d600, URZ ;  /* 0x0001d60009087890 */ /* 0x000fe2000fffe0ff */
[----:B------:R-:W-:Y:S01]  /*2650*/  UMOV UR50, 0x0 ;  /* 0x0000000000327882 */ /* 0x000fe20000000000 */
[----:B------:R-:W-:Y:S01]  /*2660*/  UMOV UR51, 0x10000000 ;  /* 0x1000000000337882 */ /* 0x000fe20000000000 */
[----:B------:R-:W-:Y:S01]  /*2670*/  UMOV UR34, UR30 ;  /* 0x0000001e00227c82 */ /* 0x000fe20008000000 */
[----:B------:R-:W-:Y:S01]  /*2680*/  UIMAD UR12, UR7, UR15, UR5 ;  /* 0x0000000f070c72a4 */ /* 0x000fe2000f8e0205 */
[----:B------:R1:W-:Y:S01]  /*2690*/  UTMALDG.2D [UR32], [UR48], desc[UR50] ;  /* 0x00003220300075b4 */ /* 0x0003e20008009000 */
[----:B------:R-:W-:Y:S01]  /*26a0*/  UIADD3.X UR29, UPT, UPT, URZ, UR47, URZ, UP0, !UPT ;  /* 0x0000002fff1d7290 */ /* 0x000fe200087fe4ff */
[----:B------:R-:W-:Y:S01]  /*26b0*/  UMOV UR9, UR33 ;  /* 0x0000002100097c82 */ /* 0x000fe20008000000 */
[----:B------:R-:W-:Y:S01]  /*26c0*/  UMOV UR10, UR18 ;  /* 0x00000012000a7c82 */ /* 0x000fe20008000000 */
[----:B------:R-:W-:Y:S01]  /*26d0*/  UIADD3 UR23, UPT, UPT, UR23, 0x1, URZ ;  /* 0x0000000117177890 */ /* 0x000fe2000fffe0ff */
[----:B------:R-:W-:Y:S03]  /*26e0*/  UMOV UR45, UR40 ;  /* 0x00000028002d7c82 */ /* 0x000fe60008000000 */
[----:B------:R-:W-:Y:S02]  /*26f0*/  UISETP.NE.AND UP0, UPT, UR23, UR16, UPT ;  /* 0x000000101700728c */ /* 0x000fe4000bf05270 */
[----:B------:R1:W-:Y:S07]  /*2700*/  UTMALDG.4D.IM2COL.MULTICAST [UR8], [UR28], UR31 ;  /* 0x000000081c0073b4 */ /* 0x0003ee000805881f */
[----:B-1----:R-:W-:Y:S05]  /*2710*/  BRA.U UP0, `(.L_x_36) ;  /* 0xfffffff900f07547 */ /* 0x002fea000b83ffff */
.L_x_30:
[----:B------:R-:W-:Y:S01]  /*2720*/  SHF.L.U32 R3, R8, 0x1f, RZ ;  /* 0x0000001f08037819 */ /* 0x000fe200000006ff */
[----:B------:R-:W-:-:S03]  /*2730*/  NOP ;  /* 0x0000000000007918 */ /* 0x000fc60000000000 */
[----:B------:R-:W3:Y:S02]  /*2740*/  SYNCS.PHASECHK.TRANS64.TRYWAIT P0, [UR37+0x1e0], R3 ;  /* 0x0001e003ff0075a7 */ /* 0x000ee40008001125 */
[----:B---3--:R-:W-:Y:S05]  /*2750*/  @!P0 BRA `(.L_x_37) ;  /* 0x0000005c00e88947 */ /* 0x008fea0003800000 */
.L_x_140:
[----:B------:R-:W3:Y:S01]  /*2760*/  LDS.128 R4, [UR37+0x220] ;  /* 0x00022025ff047984 */ /* 0x000ee20008000c00 */
[----:B------:R-:W-:Y:S01]  /*2770*/  UIADD3 UR4, UPT, UPT, UR37, 0x1e8, URZ ;  /* 0x000001e825047890 */ /* 0x000fe2000fffe0ff */
[----:B--2---:R-:W-:Y:S01]  /*2780*/  ISETP.GE.AND P1, PT, R26, 0x1, PT ;  /* 0x000000011a00780c */ /* 0x004fe20003f26270 */
[----:B------:R-:W-:Y:S01]  /*2790*/  @!PT LDS RZ, [RZ] ;  /* 0x00000000fffff984 */ /* 0x000fe20000000800 */
[----:B------:R-:W-:Y:S01]  /*27a0*/  @!PT LDS RZ, [RZ] ;  /* 0x00000000fffff984 */ /* 0x000fe20000000800 */
[----:B------:R-:W-:Y:S01]  /*27b0*/  @!PT LDS RZ, [RZ] ;  /* 0x00000000fffff984 */ /* 0x000fe20000000800 */
[----:B------:R-:W-:Y:S01]  /*27c0*/  @!PT LDS RZ, [RZ] ;  /* 0x00000000fffff984 */ /* 0x000fe20000000800 */
[----:B------:R2:W-:Y:S06]  /*27d0*/  MEMBAR.ALL.CTA ;  /* 0x0000000000007992 */ /* 0x0005ec0000008000 */
[----:B--2---:R-:W2:Y:S01]  /*27e0*/  FENCE.VIEW.ASYNC.S ;  /* 0x00000000000073c6 */ /* 0x004ea20000000000 */
[----:B------:R-:W-:-:S09]  /*27f0*/  UPRMT UR4, URZ, 0x654, UR4 ;  /* 0x00000654ff047896 */ /* 0x000fd20008000004 */
[----:B--2---:R-:W-:Y:S01]  /*2800*/  SYNCS.ARRIVE.TRANS64.RED.A1T0 RZ, [UR4], RZ ;  /* 0x000000ffffff79a7 */ /* 0x004fe20008100404 */
[----:B---3--:R-:W-:-:S13]  /*2810*/  LOP3.LUT P0, RZ, R6, 0x1, RZ, 0xc0, !PT ;  /* 0x0000000106ff7812 */ /* 0x008fda000780c0ff */
[----:B------:R-:W-:Y:S02]  /*2820*/  @P0 MOV R13, R4 ;  /* 0x00000004000d0202 */ /* 0x000fe40000000f00 */
[----:B------:R-:W-:Y:S01]  /*2830*/  @P0 LOP3.LUT R11, R5, 0xffff, RZ, 0xc0, !PT ;  /* 0x0000ffff050b0812 */ /* 0x000fe200078ec0ff */
[----:B------:R-:W-:Y:S06]  /*2840*/  @!P1 BRA `(.L_x_38) ;  /* 0x0000000000b89947 */ /* 0x000fec0003800000 */
[----:B------:R-:W2:Y:S01]  /*2850*/  LDC.64 R4, c[0x0][0xb18] ;  /* 0x0002c600ff047b82 */ /* 0x000ea20000000a00 */
[----:B------:R-:W-:-:S07]  /*2860*/  ISETP.NE.AND P3, PT, R26, 0x1, PT ;  /* 0x000000011a00780c */ /* 0x000fce0003f65270 */
[----:B------:R-:W3:Y:S08]  /*2870*/  LDC.64 R6, c[0x0][0xb10] ;  /* 0x0002c400ff067b82 */ /* 0x000ef00000000a00 */
[----:B------:R-:W4:Y:S08]  /*2880*/  LDC R14, c[0x0][0xb20] ;  /* 0x0002c800ff0e7b82 */ /* 0x000f300000000800 */
[----:B------:R-:W4:Y:S01]  /*2890*/  LDC R16, c[0x0][0xb0c] ;  /* 0x0002c300ff107b82 */ /* 0x000f220000000800 */
[----:B--2---:R-:W-:Y:S01]  /*28a0*/  IMAD.HI.U32 R15, R0, R5, RZ ;  /* 0x00000005000f7227 */ /* 0x004fe200078e00ff */
[----:B------:R-:W-:-:S03]  /*28b0*/  ISETP.NE.AND P1, PT, R4, 0x1, PT ;  /* 0x000000010400780c */ /* 0x000fc60003f25270 */
[----:B------:R-:W-:-:S03]  /*28c0*/  IMAD.HI.U32 R5, R11, R5, RZ ;  /* 0x000000050b057227 */ /* 0x000fc600078e00ff */
[----:B-1----:R-:W1:Y:S01]  /*28d0*/  LDC.64 R2, c[0x0][0xb28] ;  /* 0x0002ca00ff027b82 */ /* 0x002e620000000a00 */
[----:B---3--:R-:W-:-:S04]  /*28e0*/  IMAD.HI.U32 R18, R9, R6, RZ ;  /* 0x0000000609127227 */ /* 0x008fc800078e00ff */
[----:B------:R-:W-:Y:S01]  /*28f0*/  IMAD.HI.U32 R20, R13, R6, RZ ;  /* 0x000000060d147227 */ /* 0x000fe200078e00ff */
[----:B------:R-:W-:Y:S02]  /*2900*/  SHF.R.U32.HI R18, RZ, R7, R18 ;  /* 0x00000007ff127219 */ /* 0x000fe40000011612 */
[-C--:B----4-:R-:W-:Y:S02]  /*2910*/  SHF.R.U32.HI R15, RZ, R14.reuse, R15 ;  /* 0x0000000eff0f7219 */ /* 0x090fe4000001160f */
[----:B------:R-:W-:Y:S02]  /*2920*/  SHF.R.U32.HI R14, RZ, R14, R5 ;  /* 0x0000000eff0e7219 */ /* 0x000fe40000011605 */
[----:B------:R-:W-:Y:S02]  /*2930*/  SEL R15, R0, R15, !P1 ;  /* 0x0000000f000f7207 */ /* 0x000fe40004800000 */
[----:B------:R-:W-:Y:S02]  /*2940*/  SHF.R.U32.HI R20, RZ, R7, R20 ;  /* 0x00000007ff147219 */ /* 0x000fe40000011614 */
[----:B------:R-:W-:-:S02]  /*2950*/  ISETP.NE.AND P2, PT, R16, 0x1, PT ;  /* 0x000000011000780c */ /* 0x000fc40003f45270 */
[----:B------:R-:W-:Y:S02]  /*2960*/  SEL R5, R11, R14, !P1 ;  /* 0x0000000e0b057207 */ /* 0x000fe40004800000 */
[----:B------:R-:W-:Y:S02]  /*2970*/  SEL R17, R9, R18, !P2 ;  /* 0x0000001209117207 */ /* 0x000fe40005000000 */
[----:B------:R-:W-:Y:S01]  /*2980*/  SEL R7, R13, R20, !P2 ;  /* 0x000000140d077207 */ /* 0x000fe20005000000 */
[----:B-1----:R-:W-:-:S04]  /*2990*/  IMAD.HI.U32 R18, R15, R2, RZ ;  /* 0x000000020f127227 */ /* 0x002fc800078e00ff */
[----:B------:R-:W-:Y:S01]  /*29a0*/  IMAD.HI.U32 R6, R17, R2, RZ ;  /* 0x0000000211067227 */ /* 0x000fe200078e00ff */
[----:B------:R-:W-:-:S04]  /*29b0*/  @P3 SHF.R.U32.HI R15, RZ, R3, R18 ;  /* 0x00000003ff0f3219 */ /* 0x000fc80000011612 */
[----:B------:R-:W-:Y:S01]  /*29c0*/  @P3 SHF.R.U32.HI R17, RZ, R3, R6 ;  /* 0x00000003ff113219 */ /* 0x000fe20000011606 */
[----:B------:R-:W-:-:S04]  /*29d0*/  IMAD R15, R26, R15, RZ ;  /* 0x0000000f1a0f7224 */ /* 0x000fc800078e02ff */
[----:B------:R-:W-:Y:S01]  /*29e0*/  IMAD R6, R26, R17, RZ ;  /* 0x000000111a067224 */ /* 0x000fe200078e02ff */
[----:B------:R-:W-:-:S04]  /*29f0*/  ISETP.GE.AND P1, PT, R5, R15, PT ;  /* 0x0000000f0500720c */ /* 0x000fc80003f26270 */
[----:B------:R-:W-:Y:S01]  /*2a00*/  ISETP.GE.OR P1, PT, R7, R6, P1 ;  /* 0x000000060700720c */ /* 0x000fe20000f26670 */
[----:B------:R-:W-:-:S05]  /*2a10*/  IMAD.HI.U32 R6, R5, R2, RZ ;  /* 0x0000000205067227 */ /* 0x000fca00078e00ff */
[----:B------:R-:W-:-:S04]  /*2a20*/  SHF.R.U32.HI R6, RZ, R3, R6 ;  /* 0x00000003ff067219 */ /* 0x000fc80000011606 */
[----:B------:R-:W-:-:S03]  /*2a30*/  SEL R6, R5, R6, !P3 ;  /* 0x0000000605067207 */ /* 0x000fc60005800000 */
[----:B------:R-:W-:-:S04]  /*2a40*/  @!P1 IMAD.HI.U32 R14, R7, R2, RZ ;  /* 0x00000002070e9227 */ /* 0x000fc800078e00ff */
[----:B------:R-:W-:Y:S01]  /*2a50*/  IMAD.MOV R2, RZ, RZ, -R6 ;  /* 0x000000ffff027224 */ /* 0x000fe200078e0a06 */
[----:B------:R-:W-:-:S03]  /*2a60*/  @!P1 SHF.R.U32.HI R14, RZ, R3, R14 ;  /* 0x00000003ff0e9219 */ /* 0x000fc6000001160e */
[----:B------:R-:W-:Y:S01]  /*2a70*/  IMAD R2, R26, R2, R5 ;  /* 0x000000021a027224 */ /* 0x000fe200078e0205 */
[----:B------:R-:W-:Y:S02]  /*2a80*/  @!P1 SEL R3, R7, R14, !P3 ;  /* 0x0000000e07039207 */ /* 0x000fe40005800000 */
[----:B------:R-:W-:-:S03]  /*2a90*/  IADD3 R14, PT, PT, -R5, RZ, RZ ;  /* 0x000000ff050e7210 */ /* 0x000fc60007ffe1ff */
[--C-:B------:R-:W-:Y:S02]  /*2aa0*/  @!P1 IMAD.IADD R6, R6, 0x1, -R3.reuse ;  /* 0x0000000106069824 */ /* 0x100fe400078e0a03 */
[----:B------:R-:W-:Y:S01]  /*2ab0*/  @!P1 IMAD R3, R2, R17, R3 ;  /* 0x0000001102039224 */ /* 0x000fe200078e0203 */
[----:B------:R-:W-:Y:S01]  /*2ac0*/  IADD3 R2, PT, PT, -R7, RZ, RZ ;  /* 0x000000ff07027210 */ /* 0x000fe20007ffe1ff */
[----:B------:R-:W-:Y:S02]  /*2ad0*/  @!P1 IMAD R5, R26, R6, R7 ;  /* 0x000000061a059224 */ /* 0x000fe400078e0207 */
[----:B------:R-:W-:Y:S02]  /*2ae0*/  IMAD R11, R4, R14, R11 ;  /* 0x0000000e040b7224 */ /* 0x000fe400078e020b */
[----:B------:R-:W-:Y:S02]  /*2af0*/  @!P1 IMAD.MOV.U32 R7, RZ, RZ, R3 ;  /* 0x000000ffff079224 */ /* 0x000fe400078e0003 */
[----:B------:R-:W-:-:S02]  /*2b00*/  IMAD R2, R16, R2, R13 ;  /* 0x0000000210027224 */ /* 0x000fc400078e020d */
[----:B------:R-:W-:Y:S02]  /*2b10*/  IMAD R11, R5, R4, R11 ;  /* 0x00000004050b7224 */ /* 0x000fe400078e020b */
[----:B------:R-:W-:Y:S02]  /*2b20*/  IMAD R13, R7, R16, R2 ;  /* 0x00000010070d7224 */ /* 0x000fe400078e0202 */
.L_x_38:
[----:B------:R-:W2:Y:S02]  /*2b30*/  LDCU UR4, c[0x0][0xb30] ;  /* 0x00016600ff0477ac */ /* 0x000ea40008000800 */
[----:B--2---:R-:W-:-:S09]  /*2b40*/  UISETP.NE.AND UP0, UPT, UR4, 0x1, UPT ;  /* 0x000000010400788c */ /* 0x004fd2000bf05270 */
[----:B------:R-:W-:Y:S05]  /*2b50*/  BRA.U UP0, `(.L_x_39) ;  /* 0x0000000100407547 */ /* 0x000fea000b800000 */
[----:B------:R-:W2:Y:S08]  /*2b60*/  LDC.64 R4, c[0x0][0xb10] ;  /* 0x0002c400ff047b82 */ /* 0x000eb00000000a00 */
[----:B-1----:R-:W1:Y:S08]  /*2b70*/  LDC.64 R2, c[0x0][0xb18] ;  /* 0x0002c600ff027b82 */ /* 0x002e700000000a00 */
[----:B------:R-:W3:Y:S08]  /*2b80*/  LDC R6, c[0x0][0xb20] ;  /* 0x0002c800ff067b82 */ /* 0x000ef00000000800 */
[----:B------:R-:W4:Y:S01]  /*2b90*/  LDC R14, c[0x0][0xb0c] ;  /* 0x0002c300ff0e7b82 */ /* 0x000f220000000800 */
[----:B--2---:R-:W-:-:S05]  /*2ba0*/  IMAD.HI.U32 R4, R13, R4, RZ ;  /* 0x000000040d047227 */ /* 0x004fca00078e00ff */
[----:B------:R-:W-:Y:S01]  /*2bb0*/  SHF.R.U32.HI R4, RZ, R5, R4 ;  /* 0x00000005ff047219 */ /* 0x000fe20000011604 */
[----:B-1----:R-:W-:Y:S01]  /*2bc0*/  IMAD.HI.U32 R3, R11, R3, RZ ;  /* 0x000000030b037227 */ /* 0x002fe200078e00ff */
[----:B------:R-:W-:-:S04]  /*2bd0*/  ISETP.NE.AND P1, PT, R2, 0x1, PT ;  /* 0x000000010200780c */ /* 0x000fc80003f25270 */
[----:B---3--:R-:W-:-:S04]  /*2be0*/  SHF.R.U32.HI R6, RZ, R6, R3 ;  /* 0x00000006ff067219 */ /* 0x008fc80000011603 */
[----:B------:R-:W-:Y:S02]  /*2bf0*/  SEL R3, R11, R6, !P1 ;  /* 0x000000060b037207 */ /* 0x000fe40004800000 */
[----:B----4-:R-:W-:-:S04]  /*2c00*/  ISETP.NE.AND P2, PT, R14, 0x1, PT ;  /* 0x000000010e00780c */ /* 0x010fc80003f45270 */
[----:B------:R-:W-:-:S05]  /*2c10*/  SEL R4, R13, R4, !P2 ;  /* 0x000000040d047207 */ /* 0x000fca0005000000 */
[----:B------:R-:W-:Y:S02]  /*2c20*/  IMAD.IADD R5, R3, 0x1, -R4 ;  /* 0x0000000103057824 */ /* 0x000fe400078e0a04 */
[----:B------:R-:W-:Y:S02]  /*2c30*/  IMAD.IADD R3, R4, 0x1, -R3 ;  /* 0x0000000104037824 */ /* 0x000fe400078e0a03 */
[----:B------:R-:W-:Y:S02]  /*2c40*/  IMAD R13, R5, R14, R13 ;  /* 0x0000000e050d7224 */ /* 0x000fe400078e020d */
[----:B------:R-:W-:-:S07]  /*2c50*/  IMAD R11, R3, R2, R11 ;  /* 0x00000002030b7224 */ /* 0x000fce00078e020b */
.L_x_39:
[----:B------:R-:W-:Y:S01]  /*2c60*/  PLOP3.LUT P4, PT, PT, PT, PT, 0x80, 0x8 ;  /* 0x000000000008781c */ /* 0x000fe20003f8f070 */
[----:B------:R-:W-:Y:S01]  /*2c70*/  IMAD.IADD R37, R13, 0x1, R64 ;  /* 0x000000010d257824 */ /* 0x000fe200078e0240 */
[----:B------:R-:W-:Y:S01]  /*2c80*/  LOP3.LUT R8, R8, 0x1, RZ, 0x3c, !PT ;  /* 0x0000000108087812 */ /* 0x000fe200078e3cff */
[----:B------:R-:W-:Y:S01]  /*2c90*/  IMAD.IADD R19, R11, 0x1, R58 ;  /* 0x000000010b137824 */ /* 0x000fe200078e023a */
[----:B------:R-:W-:Y:S09]  /*2ca0*/  @P0 BRA `(.L_x_40) ;  /* 0xffffffe800f80947 */ /* 0x000ff2000383ffff */
[----:B------:R-:W-:Y:S01]  /*2cb0*/  UIADD3 UR37, UPT, UPT, UR37, 0xd0, URZ ;  /* 0x000000d025257890 */ /* 0x000fe2000fffe0ff */
[----:B-1----:R-:W-:-:S03]  /*2cc0*/  SHF.L.U32 R3, R10, 0x1f, RZ ;  /* 0x0000001f0a037819 */ /* 0x002fc600000006ff */
[----:B------:R-:W-:-:S09]  /*2cd0*/  ULEA UR4, UR40, UR37, 0x3 ;  /* 0x0000002528047291 */ /* 0x000fd2000f8e18ff */
[----:B------:R-:W1:Y:S02]  /*2ce0*/  SYNCS.PHASECHK.TRANS64.TRYWAIT P0, [UR4], R3 ;  /* 0x00000003ff0075a7 */ /* 0x000e640008001104 */
[----:B-1----:R-:W-:Y:S05]  /*2cf0*/  @!P0 BRA `(.L_x_41) ;  /* 0x0000005800988947 */ /* 0x002fea0003800000 */
.L_x_142:
[----:B------:R-:W-:-:S04]  /*2d00*/  UIADD3 UR5, UPT, UPT, UR40, 0x1, URZ ;  /* 0x0000000128057890 */ /* 0x000fc8000fffe0ff */
[----:B------:R-:W-:-:S04]  /*2d10*/  UISETP.NE.AND UP0, UPT, UR5, 0x1a, UPT ;  /* 0x0000001a0500788c */ /* 0x000fc8000bf05270 */
[----:B------:R-:W-:Y:S02]  /*2d20*/  USEL UR6, URZ, 0x1, UP0 ;  /* 0x00000001ff067887 */ /* 0x000fe40008000000 */
[----:B------:R-:W-:-:S04]  /*2d30*/  USEL UR5, UR5, URZ, UP0 ;  /* 0x000000ff05057287 */ /* 0x000fc80008000000 */
[----:B------:R-:W-:Y:S01]  /*2d40*/  ULEA UR4, UR5, UR37, 0x3 ;  /* 0x0000002505047291 */ /* 0x000fe2000f8e18ff */
[----:B------:R-:W-:-:S04]  /*2d50*/  LOP3.LUT R2, R10, UR6, RZ, 0x3c, !PT ;  /* 0x000000060a027c12 */ /* 0x000fc8000f8e3cff */
[----:B-1----:R-:W-:-:S04]  /*2d60*/  SHF.L.U32 R3, R2, 0x1f, RZ ;  /* 0x0000001f02037819 */ /* 0x002fc800000006ff */
[----:B------:R-:W1:Y:S02]  /*2d70*/  SYNCS.PHASECHK.TRANS64.TRYWAIT P0, [UR4], R3 ;  /* 0x00000003ff0075a7 */ /* 0x000e640008001104 */
[----:B-1----:R-:W-:Y:S05]  /*2d80*/  @!P0 BRA `(.L_x_42) ;  /* 0x00000058008c8947 */ /* 0x002fea0003800000 */
.L_x_144:
        /* <DEDUP_REMOVED lines=9> */
.L_x_146:
        /* <DEDUP_REMOVED lines=9> */
.L_x_148:
        /* <DEDUP_REMOVED lines=9> */
.L_x_150:
        /* <DEDUP_REMOVED lines=9> */
.L_x_152:
        /* <DEDUP_REMOVED lines=9> */
.L_x_154:
        /* <DEDUP_REMOVED lines=9> */
.L_x_156:
        /* <DEDUP_REMOVED lines=9> */
.L_x_158:
        /* <DEDUP_REMOVED lines=9> */
.L_x_160:
        /* <DEDUP_REMOVED lines=9> */
.L_x_162:
        /* <DEDUP_REMOVED lines=9> */
.L_x_164:
        /* <DEDUP_REMOVED lines=9> */
.L_x_166:
        /* <DEDUP_REMOVED lines=9> */
.L_x_168:
        /* <DEDUP_REMOVED lines=9> */
.L_x_170:
        /* <DEDUP_REMOVED lines=9> */
.L_x_172:
        /* <DEDUP_REMOVED lines=9> */
.L_x_174:
        /* <DEDUP_REMOVED lines=9> */
.L_x_176:
        /* <DEDUP_REMOVED lines=9> */
.L_x_178:
        /* <DEDUP_REMOVED lines=9> */
.L_x_180:
        /* <DEDUP_REMOVED lines=9> */
.L_x_182:
        /* <DEDUP_REMOVED lines=9> */
.L_x_184:
        /* <DEDUP_REMOVED lines=9> */
.L_x_186:
        /* <DEDUP_REMOVED lines=9> */
.L_x_188:
        /* <DEDUP_REMOVED lines=9> */
.L_x_190:
[----:B------:R-:W-:-:S04]  /*3a80*/  UIADD3 UR5, UPT, UPT, UR5, 0x1, URZ ;  /* 0x0000000105057890 */ /* 0x000fc8000fffe0ff */
[----:B------:R-:W-:-:S04]  /*3a90*/  UISETP.NE.AND UP0, UPT, UR5, 0x1a, UPT ;  /* 0x0000001a0500788c */ /* 0x000fc8000bf05270 */
[----:B------:R-:W-:Y:S02]  /*3aa0*/  USEL UR4, URZ, 0x1, UP0 ;  /* 0x00000001ff047887 */ /* 0x000fe40008000000 */
[----:B------:R-:W-:-:S04]  /*3ab0*/  USEL UR5, UR5, URZ, UP0 ;  /* 0x000000ff05057287 */ /* 0x000fc80008000000 */
[----:B------:R-:W-:Y:S01]  /*3ac0*/  ULEA UR5, UR5, UR37, 0x3 ;  /* 0x0000002505057291 */ /* 0x000fe2000f8e18ff */
[----:B-1----:R-:W-:-:S04]  /*3ad0*/  LOP3.LUT R3, R2, UR4, RZ, 0x3c, !PT ;  /* 0x0000000402037c12 */ /* 0x002fc8000f8e3cff */
[----:B------:R-:W-:Y:S01]  /*3ae0*/  SHF.L.U32 R3, R3, 0x1f, RZ ;  /* 0x0000001f03037819 */ /* 0x000fe200000006ff */
[----:B------:R-:W-:-:S07]  /*3af0*/  IMAD.U32 R0, RZ, RZ, UR5 ;  /* 0x00000005ff007e24 */ /* 0x000fce000f8e00ff */
.L_x_66:
[----:B-1----:R1:W2:Y:S02]  /*3b00*/  SYNCS.PHASECHK.TRANS64.TRYWAIT P0, [R0+URZ], R3 ;  /* 0x00000003000075a7 */ /* 0x0022a400080011ff */
[----:B--2---:R-:W-:Y:S05]  /*3b10*/  @!P0 NANOSLEEP.SYNCS 0x989680 ;  /* 0x009896800000895d */ /* 0x004fea0003900000 */
[----:B------:R-:W2:Y:S02]  /*3b20*/  @!P0 SYNCS.PHASECHK.TRANS64 P0, [R0+URZ], R3 ;  /* 0x00000003000085a7 */ /* 0x000ea400080010ff */
[----:B--2---:R-:W-:Y:S05]  /*3b30*/  @P0 EXIT ;  /* 0x000000000000094d */ /* 0x004fea0003800000 */
[----:B------:R-:W-:Y:S05]  /*3b40*/  BRA `(.L_x_66) ;  /* 0xfffffffc00ec7947 */ /* 0x000fea000383ffff */
.L_x_22:
[----:B------:R-:W-:-:S04]  /*3b50*/  UISETP.NE.AND UP1, UPT, UR45, URZ, UPT ;  /* 0x000000ff2d00728c */ /* 0x000fc8000bf25270 */
[----:B------:R-:W-:-:S09]  /*3b60*/  UISETP.NE.OR UP1, UPT, UR4, 0x1, UP1 ;  /* 0x000000010400788c */ /* 0x000fd20008f25670 */
[----:B------:R-:W-:Y:S05]  /*3b70*/  BRA.U UP1, `(.L_x_67) ;  /* 0x0000000101b07547 */ /* 0x000fea000b800000 */
[----:B------:R-:W-:Y:S01]  /*3b80*/  UMOV UR4, 0x400 ;  /* 0x0000040000047882 */ /* 0x000fe20000000000 */
[----:B------:R-:W-:Y:S01]  /*3b90*/  HFMA2 R2, -RZ, RZ, 0, 5.9604644775390625e-08 ;  /* 0x00000001ff027431 */ /* 0x000fe200000001ff */
[----:B------:R-:W-:Y:S01]  /*3ba0*/  ULEA UR45, UR45, UR4, 0x18 ;  /* 0x000000042d2d7291 */ /* 0x000fe2000f8ec0ff */
[----:B------:R-:W-:Y:S01]  /*3bb0*/  ISETP.GE.U32.AND P0, PT, R8, 0x2, PT ;  /* 0x000000020800780c */ /* 0x000fe20003f06070 */
[----:B------:R-:W-:Y:S02]  /*3bc0*/  IMAD.MOV.U32 R3, RZ, RZ, RZ ;  /* 0x000000ffff037224 */ /* 0x000fe400078e00ff */
[----:B------:R-:W-:Y:S02]  /*3bd0*/  UIADD3 UR6, UPT, UPT, UR45, 0x1e8, URZ ;  /* 0x000001e82d067890 */ /* 0x000fe4000fffe0ff */
[----:B------:R-:W-:Y:S02]  /*3be0*/  UIADD3 UR7, UPT, UPT, UR45, 0x1e0, URZ ;  /* 0x000001e02d077890 */ /* 0x000fe4000fffe0ff */
[----:B------:R-:W-:-:S12]  /*3bf0*/  UPRMT UR6, URZ, 0x654, UR6 ;  /* 0x00000654ff067896 */ /* 0x000fd80008000006 */
.L_x_70:
[----:B------:R-:W-:Y:S01]  /*3c00*/  SHF.L.U32 R7, R2, 0x1f, RZ ;  /* 0x0000001f02077819 */ /* 0x000fe200000006ff */
[----:B------:R-:W-:Y:S02]  /*3c10*/  IMAD.U32 R9, RZ, RZ, UR7 ;  /* 0x00000007ff097e24 */ /* 0x000fe4000f8e00ff */
[----:B------:R-:W-:Y:S01]  /*3c20*/  @!P0 IMAD.MOV.U32 R5, RZ, RZ, 0x10 ;  /* 0x00000010ff058424 */ /* 0x000fe200078e00ff */
[----:B------:R-:W2:Y:S02]  /*3c30*/  SYNCS.PHASECHK.TRANS64.TRYWAIT P1, [UR45+0x1e8], R7 ;  /* 0x0001e807ff0075a7 */ /* 0x000ea4000802112d */
[----:B------:R-:W-:-:S04]  /*3c40*/  PRMT R9, R8, 0x654, R9 ;  /* 0x0000065408097816 */ /* 0x000fc80000000009 */
[----:B------:R-:W-:Y:S01]  /*3c50*/  SEL R0, R9, R0, !P0 ;  /* 0x0000000009007207 */ /* 0x000fe20004000000 */
[----:B--2---:R-:W-:Y:S06]  /*3c60*/  @!P1 BRA `(.L_x_68) ;  /* 0x0000005400149947 */ /* 0x004fec0003800000 */
.L_x_192:
[----:B------:R-:W-:Y:S01]  /*3c70*/  UIADD3 UR4, UPT, UPT, UR45, 0x220, URZ ;  /* 0x000002202d047890 */ /* 0x000fe2000fffe0ff */
[----:B------:R3:W-:Y:S01]  /*3c80*/  @!P0 SYNCS.ARRIVE.TRANS64.RED RZ, [R0+URZ], R5 ;  /* 0x0000000500ff89a7 */ /* 0x0007e200080004ff */
[----:B------:R-:W-:Y:S01]  /*3c90*/  UIADD3 UR5, UPT, UPT, UR45, 0x1e0, URZ ;  /* 0x000001e02d057890 */ /* 0x000fe2000fffe0ff */
[----:B------:R-:W-:-:S08]  /*3ca0*/  LOP3.LUT R2, R2, 0x1, RZ, 0x3c, !PT ;  /* 0x0000000102027812 */ /* 0x000fd000078e3cff */
[----:B------:R-:W-:Y:S06]  /*3cb0*/  UGETNEXTWORKID.BROADCAST [UR4], [UR5] ;  /* 0x00000000040073ca */ /* 0x000fec0008000100 */
[----:B---3--:R-:W-:-:S04]  /*3cc0*/  SHF.L.U32 R5, R3, 0x1f, RZ ;  /* 0x0000001f03057819 */ /* 0x008fc800000006ff */
[----:B------:R-:W3:Y:S02]  /*3cd0*/  SYNCS.PHASECHK.TRANS64.TRYWAIT P1, [UR45+0x1e0], R5 ;  /* 0x0001e005ff0075a7 */ /* 0x000ee4000802112d */
[----:B---3--:R-:W-:Y:S05]  /*3ce0*/  @!P1 BRA `(.L_x_69) ;  /* 0x00000054000c9947 */ /* 0x008fea0003800000 */
.L_x_194:
[----:B--2---:R-:W2:Y:S01]  /*3cf0*/  LDS.128 R4, [UR45+0x220] ;  /* 0x0002202dff047984 */ /* 0x004ea20008000c00 */
[----:B------:R-:W-:Y:S01]  /*3d00*/  LOP3.LUT R3, R3, 0x1, RZ, 0x3c, !PT ;  /* 0x0000000103037812 */ /* 0x000fe200078e3cff */
[----:B------:R-:W-:Y:S01]  /*3d10*/  @!PT LDS RZ, [RZ] ;  /* 0x00000000fffff984 */ /* 0x000fe20000000800 */
[----:B------:R-:W-:Y:S01]  /*3d20*/  @!PT LDS RZ, [RZ] ;  /* 0x00000000fffff984 */ /* 0x000fe20000000800 */
[----:B------:R-:W-:Y:S01]  /*3d30*/  @!PT LDS RZ, [RZ] ;  /* 0x00000000fffff984 */ /* 0x000fe20000000800 */
[----:B------:R-:W-:Y:S01]  /*3d40*/  @!PT LDS RZ, [RZ] ;  /* 0x00000000fffff984 */ /* 0x000fe20000000800 */
[----:B------:R3:W-:Y:S06]  /*3d50*/  MEMBAR.ALL.CTA ;  /* 0x0000000000007992 */ /* 0x0007ec0000008000 */
[----:B---3--:R-:W3:Y:S02]  /*3d60*/  FENCE.VIEW.ASYNC.S ;  /* 0x00000000000073c6 */ /* 0x008ee40000000000 */
[----:B---3--:R-:W-:Y:S01]  /*3d70*/  SYNCS.ARRIVE.TRANS64.RED.A1T0 RZ, [UR6], RZ ;  /* 0x000000ffffff79a7 */ /* 0x008fe20008100406 */
[----:B--2---:R-:W-:-:S13]  /*3d80*/  LOP3.LUT P1, RZ, R6, 0x1, RZ, 0xc0, !PT ;  /* 0x0000000106ff7812 */ /* 0x004fda000782c0ff */
[----:B------:R-:W-:Y:S05]  /*3d90*/  @P1 BRA `(.L_x_70) ;  /* 0xfffffffc00981947 */ /* 0x000fea000383ffff */
[----:B------:R-:W-:-:S04]  /*3da0*/  SHF.L.U32 R0, R2, 0x1f, RZ ;  /* 0x0000001f02007819 */ /* 0x000fc800000006ff */
[----:B------:R-:W2:Y:S02]  /*3db0*/  SYNCS.PHASECHK.TRANS64 P0, [UR45+0x1e8], R0 ;  /* 0x0001e800ff0075a7 */ /* 0x000ea4000800102d */
[----:B-12---:R-:W-:Y:S05]  /*3dc0*/  @P0 EXIT ;  /* 0x000000000000094d */ /* 0x006fea0003800000 */
[----:B------:R-:W-:-:S07]  /*3dd0*/  MOV R0, UR45 ;  /* 0x0000002d00007c02 */ /* 0x000fce0008000f00 */
.L_x_71:
[----:B-1----:R-:W-:-:S04]  /*3de0*/  SHF.L.U32 R3, R2, 0x1f, RZ ;  /* 0x0000001f02037819 */ /* 0x002fc800000006ff */
[----:B------:R1:W2:Y:S03]  /*3df0*/  SYNCS.PHASECHK.TRANS64.TRYWAIT P0, [R0+URZ+0x1e8], R3 ;  /* 0x0001e803000075a7 */ /* 0x0002a600080011ff */
[----:B--2---:R-:W-:Y:S05]  /*3e00*/  @!P0 NANOSLEEP.SYNCS 0x989680 ;  /* 0x009896800000895d */ /* 0x004fea0003900000 */
[----:B------:R-:W2:Y:S02]  /*3e10*/  @!P0 SYNCS.PHASECHK.TRANS64 P0, [R0+URZ+0x1e8], R3 ;  /* 0x0001e803000085a7 */ /* 0x000ea400080010ff */
[----:B--2---:R-:W-:Y:S05]  /*3e20*/  @P0 EXIT ;  /* 0x000000000000094d */ /* 0x004fea0003800000 */
[----:B------:R-:W-:Y:S05]  /*3e30*/  BRA `(.L_x_71) ;  /* 0xfffffffc00e87947 */ /* 0x000fea000383ffff */
.L_x_67:
[----:B------:R-:W-:Y:S05]  /*3e40*/  BRA.U UP4, `(.L_x_72) ;  /* 0x0000000d04447547 */ /* 0x000fea000b800000 */
[----:B------:R-:W-:Y:S01]  /*3e50*/  UMOV UR4, 0x40 ;  /* 0x0000004000047882 */ /* 0x000fe20000000000 */
[----:B------:R-:W-:Y:S01]  /*3e60*/  NOP ;  /* 0x0000000000007918 */ /* 0x000fe20000000000 */
[----:B------:R-:W-:Y:S01]  /*3e70*/  ULEA UR4, UR45, UR4, 0x18 ;  /* 0x000000042d047291 */ /* 0x000fe2000f8ec0ff */
[----:B------:R-:W-:Y:S02]  /*3e80*/  UMOV UR5, 0x400 ;  /* 0x0000040000057882 */ /* 0x000fe40000000000 */
[----:B------:R-:W-:-:S06]  /*3e90*/  ULEA UR45, UR45, UR5, 0x18 ;  /* 0x000000052d2d7291 */ /* 0x000fcc000f8ec0ff */
[----:B------:R-:W2:Y:S02]  /*3ea0*/  LDS.U8 R2, [UR4+0x1c] ;  /* 0x00001c04ff027984 */ /* 0x000ea40008000000 */
[----:B--2---:R-:W-:-:S13]  /*3eb0*/  ISETP.NE.AND P0, PT, R2, RZ, PT ;  /* 0x000000ff0200720c */ /* 0x004fda0003f05270 */
[----:B------:R-:W-:Y:S05]  /*3ec0*/  @P0 BRA `(.L_x_73) ;  /* 0x0000000000580947 */ /* 0x000fea0003800000 */
[----:B------:R-:W-:-:S13]  /*3ed0*/  ELECT P0, URZ, PT ;  /* 0x0000000000ff782f */ /* 0x000fda0003800000 */
[----:B------:R-:W-:Y:S05]  /*3ee0*/  @!P0 BRA `(.L_x_74) ;  /* 0x0000000000608947 */ /* 0x000fea0003800000 */
[----:B------:R-:W-:Y:S01]  /*3ef0*/  UMOV UR5, 0x10 ;  /* 0x0000001000057882 */ /* 0x000fe20000000000 */
[----:B------:R-:W-:Y:S01]  /*3f00*/  HFMA2 R2, -RZ, RZ, 0, 5.9604644775390625e-08 ;  /* 0x00000001ff027431 */ /* 0x000fe200000001ff */
[----:B------:R-:W-:-:S03]  /*3f10*/  MOV R3, 0xffff ;  /* 0x0000ffff00037802 */ /* 0x000fc60000000f00 */
[----:B------:R-:W-:Y:S04]  /*3f20*/  DEPBAR.LE SB2, 0x36 ;  /* 0x0000ad800000791a */ /* 0x000fe80000000000 */
[----:B------:R-:W2:Y:S02]  /*3f30*/  UTCATOMSWS.FIND_AND_SET.ALIGN UP0, UR5, UR5 ;  /* 0x00000005000575e3 */ /* 0x000ea40008000800 */
[----:B--2---:R-:W-:Y:S01]  /*3f40*/  MOV R4, UR5 ;  /* 0x0000000500047c02 */ /* 0x004fe20008000f00 */
[----:B------:R-:W-:Y:S06]  /*3f50*/  BRA.U UP0, `(.L_x_75) ;  /* 0x0000000100187547 */ /* 0x000fec000b800000 */
.L_x_76:
[----:B------:R-:W-:Y:S05]  /*3f60*/  NANOSLEEP 0x64 ;  /* 0x000000640000795d */ /* 0x000fea0003800000 */
[----:B------:R-:W-:-:S05]  /*3f70*/  UMOV UR5, 0x10 ;  /* 0x0000001000057882 */ /* 0x000fca0000000000 */
[----:B------:R-:W-:Y:S04]  /*3f80*/  DEPBAR.LE SB2, 0x36 ;  /* 0x0000ad800000791a */ /* 0x000fe80000000000 */
[----:B------:R-:W2:Y:S02]  /*3f90*/  UTCATOMSWS.FIND_AND_SET.ALIGN UP0, UR5, UR5 ;  /* 0x00000005000575e3 */ /* 0x000ea40008000800 */
[----:B--2---:R-:W-:Y:S01]  /*3fa0*/  MOV R4, UR5 ;  /* 0x0000000500047c02 */ /* 0x004fe20008000f00 */
[----:B------:R-:W-:Y:S05]  /*3fb0*/  BRA.U !UP0, `(.L_x_76) ;  /* 0xfffffffd08e87547 */ /* 0x000fea000b83ffff */
.L_x_75:
[-C--:B------:R-:W-:Y:S02]  /*3fc0*/  SHF.L.U32 R3, R3, R4.reuse, RZ ;  /* 0x0000000403037219 */ /* 0x080fe400000006ff */
[----:B------:R-:W-:Y:S01]  /*3fd0*/  SHF.L.U32 R2, R2, R4, RZ ;  /* 0x0000000402027219 */ /* 0x000fe200000006ff */
[----:B------:R-:W-:Y:S02]  /*3fe0*/  IMAD.SHL.U32 R4, R4, 0x20, RZ ;  /* 0x0000002004047824 */ /* 0x000fe400078e00ff */
[----:B------:R2:W-:Y:S04]  /*3ff0*/  ATOMS.OR RZ, [UR4+0x14], R3 ;  /* 0x00001403ffff798c */ /* 0x0005e8000b000004 */
[----:B------:R2:W-:Y:S04]  /*4000*/  ATOMS.OR RZ, [UR4+0x18], R2 ;  /* 0x00001802ffff798c */ /* 0x0005e8000b000004 */
[----:B------:R2:W-:Y:S01]  /*4010*/  STS [UR45+0x230], R4 ;  /* 0x00023004ff007988 */ /* 0x0005e2000800082d */
[----:B------:R-:W-:Y:S05]  /*4020*/  BRA `(.L_x_74) ;  /* 0x0000000000107947 */ /* 0x000fea0003800000 */
.L_x_73:
[----:B------:R-:W-:-:S05]  /*4030*/  MOV R2, 0xffffffff ;  /* 0xffffffff00027802 */ /* 0x000fca0000000f00 */
[----:B------:R2:W-:Y:S02]  /*4040*/  STS [UR45+0x230], R2 ;  /* 0x00023002ff007988 */ /* 0x0005e4000800082d */
[----:B--2---:R-:W-:Y:S02]  /*4050*/  MOV R2, 0x4070 ;  /* 0x0000407000027802 */ /* 0x004fe40000000f00 */
[----:B-1---5:R-:W-:Y:S05]  /*4060*/  CALL.REL.NOINC `($__internal_1_$__cuda_sm10x_tcgen05_guardrail_trap_phase_invalid_during_alloc) ;  /* 0x0000005400ac7944 */ /* 0x022fea0003c00000 */
.L_x_74:
[----:B------:R-:W-:Y:S05]  /*4070*/  WARPSYNC.ALL ;  /* 0x0000000000007948 */ /* 0x000fea0003800000 */
[----:B------:R-:W3:Y:S01]  /*4080*/  S2UR UR7, SR_CgaCtaId ;  /* 0x00000000000779c3 */ /* 0x000ee20000008800 */
[----:B------:R-:W-:Y:S01]  /*4090*/  UMOV UR4, 0x400 ;  /* 0x0000040000047882 */ /* 0x000fe20000000000 */
[----:B------:R-:W-:-:S06]  /*40a0*/  NOP ;  /* 0x0000000000007918 */ /* 0x000fcc0000000000 */
[----:B------:R-:W-:Y:S06]  /*40b0*/  BAR.ARV 0x6, 0xa0 ;  /* 0x0182800000007b1d */ /* 0x000fec0000002000 */
[----:B------:R-:W4:Y:S01]  /*40c0*/  LDCU UR5, c[0x0][0x390] ;  /* 0x00007200ff0577ac */ /* 0x000f220008000800 */
[----:B------:R-:W-:Y:S01]  /*40d0*/  LOP3.LUT R0, R0, 0xffff, RZ, 0xc0, !PT ;  /* 0x0000ffff00007812 */ /* 0x000fe200078ec0ff */
[----:B------:R-:W-:Y:S02]  /*40e0*/  IMAD.MOV.U32 R11, RZ, RZ, 0x1 ;  /* 0x00000001ff0b7424 */ /* 0x000fe400078e00ff */
[----:B------:R-:W-:Y:S01]  /*40f0*/  IMAD.MOV.U32 R10, RZ, RZ, RZ ;  /* 0x000000ffff0a7224 */ /* 0x000fe200078e00ff */
[----:B------:R-:W-:Y:S01]  /*4100*/  R2UR UR10, R0 ;  /* 0x00000000000a72ca */ /* 0x000fe200000e0000 */
[----:B------:R-:W-:Y:S01]  /*4110*/  IMAD.MOV.U32 R8, RZ, RZ, RZ ;  /* 0x000000ffff087224 */ /* 0x000fe200078e00ff */
[----:B------:R-:W-:Y:S01]  /*4120*/  UMOV UR17, URZ ;  /* 0x000000ff00117c82 */ /* 0x000fe20008000000 */
[----:B------:R-:W-:Y:S01]  /*4130*/  UMOV UR16, URZ ;  /* 0x000000ff00107c82 */ /* 0x000fe20008000000 */
[----:B------:R-:W-:Y:S01]  /*4140*/  UMOV UR22, 0x0 ;  /* 0x0000000000167882 */ /* 0x000fe20000000000 */
[----:B---3--:R-:W-:Y:S01]  /*4150*/  ULEA UR7, UR7, UR4, 0x18 ;  /* 0x0000000407077291 */ /* 0x008fe2000f8ec0ff */
[----:B------:R-:W3:Y:S03]  /*4160*/  LDCU UR4, c[0x0][0x390] ;  /* 0x00007200ff0477ac */ /* 0x000ee60008000800 */
[----:B------:R-:W-:-:S02]  /*4170*/  UIADD3 UR19, UPT, UPT, UR7, 0x3600, URZ ;  /* 0x0000360007137890 */ /* 0x000fc4000fffe0ff */
[----:B----4-:R-:W-:-:S03]  /*4180*/  UIADD3 UR5, UPT, UPT, UR5, 0x1f, URZ ;  /* 0x0000001f05057890 */ /* 0x010fc6000fffe0ff */
[----:B--2---:R-:W2:Y:S01]  /*4190*/  LDS R2, [UR7+0x230] ;  /* 0x00023007ff027984 */ /* 0x004ea20008000800 */
[----:B------:R-:W-:Y:S02]  /*41a0*/  UIADD3 UR18, UPT, UPT, UR7, 0x1d600, URZ ;  /* 0x0001d60007127890 */ /* 0x000fe4000fffe0ff */
[----:B------:R-:W-:Y:S02]  /*41b0*/  USHF.R.S32.HI UR6, URZ, 0x1f, UR5 ;  /* 0x0000001fff067899 */ /* 0x000fe40008011405 */
[----:B------:R-:W-:Y:S02]  /*41c0*/  USHF.R.U32.HI UR19, URZ, 0x4, UR19 ;  /* 0x00000004ff137899 */ /* 0x000fe40008011613 */
[----:B------:R-:W-:Y:S02]  /*41d0*/  ULEA.HI UR6, UR6, UR5, URZ, 0x5 ;  /* 0x0000000506067291 */ /* 0x000fe4000f8f28ff */
[----:B------:R-:W-:Y:S02]  /*41e0*/  UIADD3 UR5, UPT, UPT, UR7, 0x1e8, URZ ;  /* 0x000001e807057890 */ /* 0x000fe4000fffe0ff */
[----:B------:R-:W-:-:S02]  /*41f0*/  USHF.R.S32.HI UR6, URZ, 0x5, UR6 ;  /* 0x00000005ff067899 */ /* 0x000fc40008011406 */
[----:B------:R-:W-:Y:S02]  /*4200*/  USHF.R.U32.HI UR18, URZ, 0x4, UR18 ;  /* 0x00000004ff127899 */ /* 0x000fe40008011612 */
[----:B------:R-:W-:Y:S02]  /*4210*/  UISETP.LT.AND UP0, UPT, UR6, 0x1, UPT ;  /* 0x000000010600788c */ /* 0x000fe4000bf01270 */
[----:B------:R-:W-:Y:S02]  /*4220*/  UPRMT UR5, URZ, 0x654, UR5 ;  /* 0x00000654ff057896 */ /* 0x000fe40008000005 */
[----:B------:R-:W-:Y:S02]  /*4230*/  USEL UR11, UR6, 0x1, !UP0 ;  /* 0x00000001060b7887 */ /* 0x000fe4000c000000 */
[----:B------:R-:W-:Y:S02]  /*4240*/  ULOP3.LUT UR19, UR19, 0x3fff, URZ, 0xc0, !UPT ;  /* 0x00003fff13137892 */ /* 0x000fe4000f8ec0ff */
[----:B------:R-:W-:-:S02]  /*4250*/  ULOP3.LUT UR18, UR18, 0x3fff, URZ, 0xc0, !UPT ;  /* 0x00003fff12127892 */ /* 0x000fc4000f8ec0ff */
[----:B------:R-:W-:Y:S02]  /*4260*/  UIADD3 UR11, UPT, UPT, -UR11, URZ, URZ ;  /* 0x000000ff0b0b7290 */ /* 0x000fe4000fffe1ff */
[----:B---3--:R-:W-:Y:S01]  /*4270*/  UISETP.GE.AND UP3, UPT, UR4, 0x1, UPT ;  /* 0x000000010400788c */ /* 0x008fe2000bf66270 */
[----:B------:R-:W-:Y:S01]  /*4280*/  UMOV UR23, 0x4118490 ;  /* 0x0411849000177882 */ /* 0x000fe20000000000 */
[----:B------:R-:W-:Y:S01]  /*4290*/  UMOV UR20, 0x0 ;  /* 0x0000000000147882 */ /* 0x000fe20000000000 */
[----:B------:R-:W-:Y:S01]  /*42a0*/  UMOV UR21, 0x4118490 ;  /* 0x0411849000157882 */ /* 0x000fe20000000000 */
[C---:B--2---:R-:W-:Y:S01]  /*42b0*/  VIADD R5, R2.reuse, 0x40 ;  /* 0x0000004002057836 */ /* 0x044fe20000000000 */
[----:B------:R-:W-:-:S04]  /*42c0*/  LOP3.LUT R4, R2, 0xffff, RZ, 0xc0, !PT ;  /* 0x0000ffff02047812 */ /* 0x000fc800078ec0ff */
[----:B------:R-:W-:-:S05]  /*42d0*/  LOP3.LUT R5, R5, 0xffff, RZ, 0xc0, !PT ;  /* 0x0000ffff05057812 */ /* 0x000fca00078ec0ff */
[----:B------:R2:W-:Y:S02]  /*42e0*/  STL.64 [R1], R4 ;  /* 0x0000000401007387 */ /* 0x0005e40000100a00 */
.L_x_83:
[----:B--2---:R-:W-:-:S04]  /*42f0*/  SHF.L.U32 R3, R10, 0x1f, RZ ;  /* 0x0000001f0a037819 */ /* 0x004fc800000006ff */
[----:B---3--:R-:W3:Y:S02]  /*4300*/  SYNCS.PHASECHK.TRANS64.TRYWAIT P0, [UR7+0x1e0], R3 ;  /* 0x0001e003ff0075a7 */ /* 0x008ee40008001107 */
[----:B---3--:R-:W-:Y:S05]  /*4310*/  @!P0 BRA `(.L_x_77) ;  /* 0x0000004c00988947 */ /* 0x008fea0003800000 */
.L_x_196:
[----:B--2---:R-:W2:Y:S01]  /*4320*/  LDS.128 R4, [UR7+0x220] ;  /* 0x00022007ff047984 */ /* 0x004ea20008000c00 */
[----:B------:R-:W-:Y:S01]  /*4330*/  ULEA UR9, UR17, UR7, 0x3 ;  /* 0x0000000711097291 */ /* 0x000fe2000f8e18ff */
[----:B---3--:R-:W-:Y:S01]  /*4340*/  SHF.L.U32 R3, R11, 0x1f, RZ ;  /* 0x0000001f0b037819 */ /* 0x008fe200000006ff */
[----:B------:R-:W-:Y:S01]  /*4350*/  @!PT LDS RZ, [RZ] ;  /* 0x00000000fffff984 */ /* 0x000fe20000000800 */
[----:B------:R-:W-:Y:S01]  /*4360*/  @!PT LDS RZ, [RZ] ;  /* 0x00000000fffff984 */ /* 0x000fe20000000800 */
[----:B------:R-:W-:Y:S01]  /*4370*/  @!PT LDS RZ, [RZ] ;  /* 0x00000000fffff984 */ /* 0x000fe20000000800 */
[----:B------:R-:W-:Y:S01]  /*4380*/  @!PT LDS RZ, [RZ] ;  /* 0x00000000fffff984 */ /* 0x000fe20000000800 */
[----:B------:R3:W-:Y:S06]  /*4390*/  MEMBAR.ALL.CTA ;  /* 0x0000000000007992 */ /* 0x0007ec0000008000 */
[----:B---3--:R-:W3:Y:S02]  /*43a0*/  FENCE.VIEW.ASYNC.S ;  /* 0x00000000000073c6 */ /* 0x008ee40000000000 */
[----:B---3--:R-:W-:Y:S01]  /*43b0*/  SYNCS.ARRIVE.TRANS64.RED.A1T0 RZ, [UR5], RZ ;  /* 0x000000ffffff79a7 */ /* 0x008fe20008100405 */
[----:B------:R-:W3:Y:S02]  /*43c0*/  SYNCS.PHASECHK.TRANS64.TRYWAIT P0, [UR9+0x200], R3 ;  /* 0x00020003ff0075a7 */ /* 0x000ee40008001109 */
[----:B--23--:R-:W-:Y:S05]  /*43d0*/  @!P0 BRA `(.L_x_78) ;  /* 0x0000004c00808947 */ /* 0x00cfea0003800000 */
.L_x_198:
[----:B------:R-:W-:Y:S05]  /*43e0*/  BRA.U !UP3, `(.L_x_79) ;  /* 0x000000010bc87547 */ /* 0x000fea000b800000 */
[----:B--2---:R-:W-:Y:S01]  /*43f0*/  IMAD.U32 R0, RZ, RZ, UR17 ;  /* 0x00000011ff007e24 */ /* 0x004fe2000f8e00ff */
[----:B------:R-:W-:-:S04]  /*4400*/  ULEA UR4, UR16, UR7, 0x3 ;  /* 0x0000000710047291 */ /* 0x000fc8000f8e18ff */
[----:B------:R-:W-:Y:S02]  /*4410*/  LEA R3, R0, R1, 0x2 ;  /* 0x0000000100037211 */ /* 0x000fe400078e10ff */
[----:B------:R-:W-:-:S04]  /*4420*/  SHF.L.U32 R0, R8, 0x1f, RZ ;  /* 0x0000001f08007819 */ /* 0x000fc800000006ff */
[----:B------:R-:W5:Y:S01]  /*4430*/  LDL R3, [R3] ;  /* 0x0000000003037983 */ /* 0x000f620000100800 */
[----:B------:R2:W3:Y:S01]  /*4440*/  SYNCS.PHASECHK.TRANS64.TRYWAIT P1, [UR4], R0 ;  /* 0x00000000ff0075a7 */ /* 0x0004e20008021104 */
[----:B------:R-:W-:Y:S01]  /*4450*/  UPLOP3.LUT UP4, UPT, UPT, UPT, UPT, 0x40, 0x4 ;  /* 0x000000000004789c */ /* 0x000fe20003f8e870 */
[----:B------:R-:W-:Y:S01]  /*4460*/  UMOV UR15, UR11 ;  /* 0x0000000b000f7c82 */ /* 0x000fe20008000000 */
[----:B------:R-:W-:Y:S01]  /*4470*/  UMOV UR14, UR6 ;  /* 0x00000006000e7c82 */ /* 0x000fe20008000000 */
[----:B------:R-:W-:-:S08]  /*4480*/  UMOV UR13, UR16 ;  /* 0x00000010000d7c82 */ /* 0x000fd00008000000 */
.L_x_82:
[----:B------:R-:W-:Y:S02]  /*4490*/  UIADD3 UR15, UPT, UPT, UR15, 0x1, URZ ;  /* 0x000000010f0f7890 */ /* 0x000fe4000fffe0ff */
[----:B----4-:R-:W-:Y:S02]  /*44a0*/  ULEA UR8, UR13, UR7, 0x3 ;  /* 0x000000070d087291 */ /* 0x010fe4000f8e18ff */
[----:B------:R-:W-:Y:S01]  /*44b0*/  UISETP.NE.AND UP0, UPT, UR15, URZ, UPT ;  /* 0x000000ff0f00728c */ /* 0x000fe2000bf05270 */
[----:B--23--:R-:W-:Y:S10]  /*44c0*/  @P1 BRA `(.L_x_80) ;  /* 0x00000000000c1947 */ /* 0x00cff40003800000 */
[----:B------:R-:W-:Y:S04]  /*44d0*/  SHF.L.U32 R9, R8, 0x1f, RZ ;  /* 0x0000001f08097819 */ /* 0x000fe800000006ff */
[----:B------:R-:W3:Y:S02]  /*44e0*/  SYNCS.PHASECHK.TRANS64.TRYWAIT P0, [UR8], R9 ;  /* 0x00000009ff0075a7 */ /* 0x000ee40008001108 */
[----:B---3--:R-:W-:Y:S05]  /*44f0*/  @!P0 BRA `(.L_x_81) ;  /* 0x0000004c00508947 */ /* 0x008fea0003800000 */
.L_x_80:
[----:B------:R-:W-:Y:S01]  /*4500*/  UISETP.NE.AND UP1, UPT, UR14, 0x1, UPT ;  /* 0x000000010e00788c */ /* 0x000fe2000bf25270 */
[----:B------:R-:W-:Y:S01]  /*4510*/  PLOP3.LUT P1, PT, PT, PT, PT, 0x80, 0x8 ;  /* 0x000000000008781c */ /* 0x000fe20003f2f070 */
[----:B------:R-:W-:Y:S02]  /*4520*/  UIADD3 UR16, UPT, UPT, UR13, 0x1, URZ ;  /* 0x000000010d107890 */ /* 0x000fe4000fffe0ff */
[----:B------:R-:W-:Y:S02]  /*4530*/  ULEA UR24, UR13, UR19, 0x8 ;  /* 0x000000130d187291 */ /* 0x000fe4000f8e40ff */
[----:B------:R-:W-:Y:S01]  /*4540*/  UISETP.NE.AND UP2, UPT, UR16, 0x1a, UPT ;  /* 0x0000001a1000788c */ /* 0x000fe2000bf45270 */
[----:B------:R-:W-:Y:S01]  /*4550*/  PLOP3.LUT P0, PT, PT, PT, UP1, 0x80, 0x8 ;  /* 0x000000000008781c */ /* 0x000fe20003f0f018 */
[----:B------:R-:W-:Y:S02]  /*4560*/  ULEA UR26, UR13, UR18, 0x8 ;  /* 0x000000120d1a7291 */ /* 0x000fe4000f8e40ff */
[----:B------:R-:W-:Y:S02]  /*4570*/  USEL UR12, URZ, 0x1, UP2 ;  /* 0x00000001ff0c7887 */ /* 0x000fe40009000000 */
[----:B------:R-:W-:Y:S02]  /*4580*/  USEL UR16, UR16, URZ, UP2 ;  /* 0x000000ff10107287 */ /* 0x000fe40009000000 */
[----:B------:R-:W-:Y:S02]  /*4590*/  UIADD3 UR28, UPT, UPT, UR24, 0x80, URZ ;  /* 0x00000080181c7890 */ /* 0x000fe4000fffe0ff */
[----:B------:R-:W-:Y:S01]  /*45a0*/  @UP1 ULEA UR4, UR16, UR7, 0x3 ;  /* 0x0000000710041291 */ /* 0x000fe2000f8e18ff */
[----:B------:R-:W-:Y:S01]  /*45b0*/  LOP3.LUT R8, R8, UR12, RZ, 0x3c, !PT ;  /* 0x0000000c08087c12 */ /* 0x000fe2000f8e3cff */
[----:B------:R-:W-:Y:S02]  /*45c0*/  UIADD3 UR30, UPT, UPT, UR26, 0x80, URZ ;  /* 0x000000801a1e7890 */ /* 0x000fe4000fffe0ff */
[----:B------:R-:W-:Y:S01]  /*45d0*/  UIADD3 UR8, UPT, UPT, UR8, 0xd0, URZ ;  /* 0x000000d008087890 */ /* 0x000fe2000fffe0ff */
[----:B--2---:R-:W-:Y:S01]  /*45e0*/  @P0 SHF.L.U32 R0, R8, 0x1f, RZ ;  /* 0x0000001f08000819 */ /* 0x004fe200000006ff */
[----:B------:R-:W-:Y:S01]  /*45f0*/  UMOV UR25, 0x40004040 ;  /* 0x4000404000197882 */ /* 0x000fe20000000000 */
[----:B------:R-:W-:Y:S01]  /*4600*/  UMOV UR27, 0x40004040 ;  /* 0x40004040001b7882 */ /* 0x000fe20000000000 */
[----:B------:R-:W-:Y:S01]  /*4610*/  UMOV UR29, 0x40004040 ;  /* 0x40004040001d7882 */ /* 0x000fe20000000000 */
[----:B------:R4:W2:Y:S01]  /*4620*/  @P0 SYNCS.PHASECHK.TRANS64.TRYWAIT P1, [UR4], R0 ;  /* 0x00000000ff0005a7 */ /* 0x0008a20008021104 */
[----:B------:R-:W-:Y:S11]  /*4630*/  ELECT P0, URZ, PT ;  /* 0x0000000000ff782f */ /* 0x000ff60003800000 */
[----:B------:R-:W-:Y:S02]  /*4640*/  @!UPT UIADD3 URZ, UPT, UPT, URZ, URZ, URZ ;  /* 0x000000fffffff290 */ /* 0x000fe4000fffe0ff */
[C---:B-----5:R-:W-:Y:S02]  /*4650*/  @P0 R2UR.BROADCAST UR12, R3.reuse ;  /* 0x00000000030c02ca */ /* 0x060fe400008e0000 */
[----:B------:R-:W-:Y:S11]  /*4660*/  ELECT P0, URZ, PT ;  /* 0x0000000000ff782f */ /* 0x000ff60003800000 */
[----:B------:R-:W-:Y:S02]  /*4670*/  @!UPT UIADD3 URZ, UPT, UPT, URZ, URZ, URZ ;  /* 0x000000fffffff290 */ /* 0x000fe4000fffe0ff */
[----:B------:R-:W-:Y:S01]  /*4680*/  @P0 R2UR.BROADCAST UR4, R3 ;  /* 0x00000000030402ca */ /* 0x000fe200008e0000 */
[----:B------:R-:W-:Y:S01]  /*4690*/  UIADD3 UR14, UPT, UPT, UR14, -0x1, URZ ;  /* 0xffffffff0e0e7890 */ /* 0x000fe2000fffe0ff */
[----:B------:R-:W-:Y:S01]  /*46a0*/  UMOV UR31, 0x40004040 ;  /* 0x40004040001f7882 */ /* 0x000fe20000000000 */
[----:B------:R-:W-:Y:S01]  /*46b0*/  UMOV UR13, UR16 ;  /* 0x00000010000d7c82 */ /* 0x000fe20008000000 */
[----:B------:R4:W-:Y:S01]  /*46c0*/  UTCHMMA gdesc[UR24], gdesc[UR26], tmem[UR12], tmem[UR22], idesc[UR23], UP4 ;  /* 0x00ff161a180075ea */ /* 0x0009e2000a00000c */
[----:B------:R-:W-:Y:S08]  /*46d0*/  UPLOP3.LUT UP4, UPT, UPT, UPT, UPT, 0x80, 0x8 ;  /* 0x000000000008789c */ /* 0x000ff00003f8f070 */
[----:B------:R4:W-:Y:S01]  /*46e0*/  UTCHMMA gdesc[UR28], gdesc[UR30], tmem[UR4], tmem[UR20], idesc[UR21], UPT ;  /* 0x00ff141e1c0075ea */ /* 0x0009e2000b800004 */
[----:B------:R4:W-:Y:S01]  /*46f0*/  UTCBAR.MULTICAST [UR8], URZ, UR10 ;  /* 0x000000ff080073e9 */ /* 0x0009e2000800080a */
[----:B------:R-:W-:Y:S05]  /*4700*/  BRA.U UP0, `(.L_x_82) ;  /* 0xfffffffd00607547 */ /* 0x000fea000b83ffff */
.L_x_79:
[----:B------:R-:W-:Y:S01]  /*4710*/  UIADD3 UR17, UPT, UPT, UR17, 0x1, URZ ;  /* 0x0000000111117890 */ /* 0x000fe2000fffe0ff */
[----:B------:R-:W-:Y:S01]  /*4720*/  LOP3.LUT P0, RZ, R6, 0x1, RZ, 0xc0, !PT ;  /* 0x0000000106ff7812 */ /* 0x000fe2000780c0ff */
[----:B------:R-:W-:Y:S01]  /*4730*/  UIADD3 UR9, UPT, UPT, UR9, 0x1f0, URZ ;  /* 0x000001f009097890 */ /* 0x000fe2000fffe0ff */
[----:B------:R-:W-:Y:S01]  /*4740*/  LOP3.LUT R10, R10, 0x1, RZ, 0x3c, !PT ;  /* 0x000000010a0a7812 */ /* 0x000fe200078e3cff */
[----:B------:R-:W-:-:S04]  /*4750*/  UISETP.NE.AND UP0, UPT, UR17, 0x2, UPT ;  /* 0x000000021100788c */ /* 0x000fc8000bf05270 */
[----:B----4-:R-:W-:Y:S02]  /*4760*/  USEL UR4, URZ, 0x1, UP0 ;  /* 0x00000001ff047887 */ /* 0x010fe40008000000 */
[----:B------:R-:W-:Y:S01]  /*4770*/  USEL UR17, UR17, URZ, UP0 ;  /* 0x000000ff11117287 */ /* 0x000fe20008000000 */
[----:B------:R3:W-:Y:S03]  /*4780*/  UTCBAR [UR9], URZ ;  /* 0x000000ff090073e9 */ /* 0x0007e600080000ff */
[----:B------:R-:W-:Y:S01]  /*4790*/  LOP3.LUT R11, R11, UR4, RZ, 0x3c, !PT ;  /* 0x000000040b0b7c12 */ /* 0x000fe2000f8e3cff */
[----:B------:R-:W-:Y:S07]  /*47a0*/  @P0 BRA `(.L_x_83) ;  /* 0xfffffff800d00947 */ /* 0x000fee000383ffff */
[----:B------:R-:W4:Y:S01]  /*47b0*/  S2UR UR4, SR_CgaCtaId ;  /* 0x00000000000479c3 */ /* 0x000f220000008800 */
[----:B------:R-:W-:Y:S01]  /*47c0*/  ELECT P0, URZ, PT ;  /* 0x0000000000ff782f */ /* 0x000fe20003800000 */
[----:B--2---:R-:W-:Y:S01]  /*47d0*/  IMAD.MOV.U32 R0, RZ, RZ, 0x1 ;  /* 0x00000001ff007424 */ /* 0x004fe200078e00ff */
[----:B------:R-:W-:Y:S01]  /*47e0*/  UIADD3 UR7, UPT, UPT, UR7, 0x200, URZ ;  /* 0x0000020007077890 */ /* 0x000fe2000fffe0ff */
[----:B------:R-:W-:Y:S01]  /*47f0*/  SHF.L.U32 R3, R11, 0x1f, RZ ;  /* 0x0000001f0b037819 */ /* 0x000fe200000006ff */
[----:B------:R-:W-:-:S03]  /*4800*/  UMOV UR5, 0x40 ;  /* 0x0000004000057882 */ /* 0x000fc60000000000 */
[----:B------:R-:W-:Y:S01]  /*4810*/  UVIRTCOUNT.DEALLOC.SMPOOL 0x80 ;  /* 0x000000800000784c */ /* 0x000fe20000000000 */
[----:B----4-:R-:W-:Y:S02]  /*4820*/  ULEA UR4, UR4, UR5, 0x18 ;  /* 0x0000000504047291 */ /* 0x010fe4000f8ec0ff */
[----:B------:R-:W-:-:S07]  /*4830*/  ULEA UR5, UR17, UR7, 0x3 ;  /* 0x0000000711057291 */ /* 0x000fce000f8e18ff */
[----:B------:R2:W-:Y:S02]  /*4840*/  @P0 STS.U8 [UR4+0x1c], R0 ;  /* 0x00001c00ff000988 */ /* 0x0005e40008000004 */
[----:B------:R-:W4:Y:S02]  /*4850*/  SYNCS.PHASECHK.TRANS64.TRYWAIT P0, [UR5], R3 ;  /* 0x00000003ff0075a7 */ /* 0x000f240008001105 */
[----:B--2-4-:R-:W-:Y:S05]  /*4860*/  @!P0 BRA `(.L_x_84) ;  /* 0x00000048008c8947 */ /* 0x014fea0003800000 */
.L_x_201:
[----:B------:R-:W-:-:S04]  /*4870*/  UIADD3 UR6, UPT, UPT, UR17, 0x1, URZ ;  /* 0x0000000111067890 */ /* 0x000fc8000fffe0ff */
[----:B------:R-:W-:-:S04]  /*4880*/  UISETP.NE.AND UP0, UPT, UR6, 0x2, UPT ;  /* 0x000000020600788c */ /* 0x000fc8000bf05270 */
[----:B------:R-:W-:Y:S02]  /*4890*/  USEL UR5, URZ, 0x1, UP0 ;  /* 0x00000001ff057887 */ /* 0x000fe40008000000 */
[----:B------:R-:W-:-:S04]  /*48a0*/  USEL UR6, UR6, URZ, UP0 ;  /* 0x000000ff06067287 */ /* 0x000fc80008000000 */
[----:B------:R-:W-:Y:S01]  /*48b0*/  ULEA UR6, UR6, UR7, 0x3 ;  /* 0x0000000706067291 */ /* 0x000fe2000f8e18ff */
[----:B--2---:R-:W-:-:S04]  /*48c0*/  LOP3.LUT R3, R11, UR5, RZ, 0x3c, !PT ;  /* 0x000000050b037c12 */ /* 0x004fc8000f8e3cff */
[----:B------:R-:W-:-:S04]  /*48d0*/  SHF.L.U32 R3, R3, 0x1f, RZ ;  /* 0x0000001f03037819 */ /* 0x000fc800000006ff */
[----:B------:R-:W2:Y:S02]  /*48e0*/  SYNCS.PHASECHK.TRANS64.TRYWAIT P0, [UR6], R3 ;  /* 0x00000003ff0075a7 */ /* 0x000ea40008001106 */
[----:B--2---:R-:W-:Y:S05]  /*48f0*/  @!P0 BRA `(.L_x_85) ;  /* 0x0000004800808947 */ /* 0x004fea0003800000 */
.L_x_203:
[----:B------:R-:W-:Y:S01]  /*4900*/  NOP ;  /* 0x0000000000007918 */ /* 0x000fe20000000000 */
[----:B--2---:R-:W2:Y:S01]  /*4910*/  LDS R0, [UR4+0x14] ;  /* 0x00001404ff007984 */ /* 0x004ea20008000800 */
[----:B------:R-:W-:Y:S01]  /*4920*/  LOP3.LUT R2, R2, 0xffff, RZ, 0xc0, !PT ;  /* 0x0000ffff02027812 */ /* 0x000fe200078ec0ff */
[----:B------:R-:W-:Y:S02]  /*4930*/  IMAD.MOV.U32 R3, RZ, RZ, 0xffff ;  /* 0x0000ffffff037424 */ /* 0x000fe400078e00ff */
[----:B------:R-:W-:Y:S01]  /*4940*/  IMAD.MOV.U32 R5, RZ, RZ, 0x1 ;  /* 0x00000001ff057424 */ /* 0x000fe200078e00ff */
[----:B------:R-:W-:-:S04]  /*4950*/  SHF.R.U32.HI R2, RZ, 0x5, R2 ;  /* 0x00000005ff027819 */ /* 0x000fc80000011602 */
[-C--:B------:R-:W-:Y:S02]  /*4960*/  SHF.L.U32 R3, R3, R2.reuse, RZ ;  /* 0x0000000203037219 */ /* 0x080fe400000006ff */
[----:B------:R-:W-:Y:S02]  /*4970*/  SHF.L.U32 R5, R5, R2, RZ ;  /* 0x0000000205057219 */ /* 0x000fe400000006ff */
[----:B--2---:R-:W-:-:S04]  /*4980*/  LOP3.LUT R0, R0, R3, RZ, 0xc0, !PT ;  /* 0x0000000300007212 */ /* 0x004fc800078ec0ff */
[----:B------:R-:W-:-:S13]  /*4990*/  ISETP.NE.AND P0, PT, R0, R3, PT ;  /* 0x000000030000720c */ /* 0x000fda0003f05270 */
[----:B------:R-:W-:Y:S05]  /*49a0*/  @P0 BRA `(.L_x_86) ;  /* 0x00000000005c0947 */ /* 0x000fea0003800000 */
[----:B------:R-:W2:Y:S02]  /*49b0*/  LDS R0, [UR4+0x18] ;  /* 0x00001804ff007984 */ /* 0x000ea40008000800 */
[----:B--2---:R-:W-:-:S04]  /*49c0*/  LOP3.LUT R0, R0, R5, RZ, 0xc0, !PT ;  /* 0x0000000500007212 */ /* 0x004fc800078ec0ff */
[----:B------:R-:W-:-:S13]  /*49d0*/  ISETP.NE.AND P0, PT, R0, R5, PT ;  /* 0x000000050000720c */ /* 0x000fda0003f05270 */
[----:B------:R-:W-:Y:S05]  /*49e0*/  @P0 BRA `(.L_x_87) ;  /* 0x0000000000400947 */ /* 0x000fea0003800000 */
[----:B------:R-:W-:Y:S01]  /*49f0*/  R2UR UR8, R3 ;  /* 0x00000000030872ca */ /* 0x000fe200000e0000 */
[----:B------:R-:W2:Y:S01]  /*4a00*/  S2R R2, SR_LANEID ;  /* 0x0000000000027919 */ /* 0x000ea20000000000 */
[----:B------:R-:W-:Y:S01]  /*4a10*/  LOP3.LUT R5, RZ, R5, RZ, 0x33, !PT ;  /* 0x00000005ff057212 */ /* 0x000fe200078e33ff */
[----:B------:R-:W-:Y:S02]  /*4a20*/  VOTEU.ANY UR7, UPT, PT ;  /* 0x0000000000077886 */ /* 0x000fe400038e0100 */
[----:B------:R-:W-:Y:S01]  /*4a30*/  UFLO.U32 UR7, UR7 ;  /* 0x00000007000772bd */ /* 0x000fe200080e0000 */
[----:B------:R-:W4:Y:S07]  /*4a40*/  REDUX UR5, R5 ;  /* 0x00000000050573c4 */ /* 0x000f2e0000000000 */
[----:B------:R-:W-:-:S06]  /*4a50*/  ULOP3.LUT UR8, URZ, UR8, URZ, 0x33, !UPT ;  /* 0x00000008ff087292 */ /* 0x000fcc000f8e33ff */
[----:B------:R-:W-:-:S04]  /*4a60*/  IMAD.U32 R0, RZ, RZ, UR8 ;  /* 0x00000008ff007e24 */ /* 0x000fc8000f8e00ff */
[----:B------:R-:W1:Y:S02]  /*4a70*/  REDUX UR6, R0 ;  /* 0x00000000000673c4 */ /* 0x000e640000000000 */
[----:B------:R1:W-:Y:S01]  /*4a80*/  UTCATOMSWS.AND URZ, UR8 ;  /* 0x0000000800ff79e3 */ /* 0x0003e20008000000 */
[----:B--2---:R-:W-:Y:S01]  /*4a90*/  ISETP.EQ.U32.AND P0, PT, R2, UR7, PT ;  /* 0x0000000702007c0c */ /* 0x004fe2000bf02070 */
[----:B----4-:R-:W-:Y:S02]  /*4aa0*/  IMAD.U32 R2, RZ, RZ, UR5 ;  /* 0x00000005ff027e24 */ /* 0x010fe4000f8e00ff */
[----:B-1----:R-:W-:-:S10]  /*4ab0*/  IMAD.U32 R3, RZ, RZ, UR6 ;  /* 0x00000006ff037e24 */ /* 0x002fd4000f8e00ff */
[----:B------:R1:W-:Y:S04]  /*4ac0*/  @P0 ATOMS.AND RZ, [UR4+0x14], R3 ;  /* 0x00001403ffff098c */ /* 0x0003e8000a800004 */
[----:B------:R1:W-:Y:S01]  /*4ad0*/  @P0 ATOMS.AND RZ, [UR4+0x18], R2 ;  /* 0x00001802ffff098c */ /* 0x0003e2000a800004 */
[----:B------:R-:W-:Y:S05]  /*4ae0*/  BRA `(.L_x_88) ;  /* 0x0000000000147947 */ /* 0x000fea0003800000 */
.L_x_87:
[----:B------:R-:W-:Y:S02]  /*4af0*/  MOV R2, 0x4b10 ;  /* 0x00004b1000027802 */ /* 0x000fe40000000f00 */
[----:B-1-3-5:R-:W-:Y:S05]  /*4b00*/  CALL.REL.NOINC `($__internal_0_$__cuda_sm10x_tcgen05_guardrail_trap_col_being_dealloced_not_returned_by_alloc) ;  /* 0x0000004800f87944 */ /* 0x02afea0003c00000 */
[----:B------:R-:W-:Y:S05]  /*4b10*/  BRA `(.L_x_88) ;  /* 0x0000000000087947 */ /* 0x000fea0003800000 */
.L_x_86:
[----:B------:R-:W-:Y:S02]  /*4b20*/  MOV R2, 0x4b40 ;  /* 0x00004b4000027802 */ /* 0x000fe40000000f00 */
[----:B-1-3-5:R-:W-:Y:S05]  /*4b30*/  CALL.REL.NOINC `($__internal_2_$__cuda_sm10x_tcgen05_guardrail_trap_unallocated_columns_being_dealloced) ;  /* 0x0000004c00047944 */ /* 0x02afea0003c00000 */
.L_x_88:
[----:B------:R-:W-:Y:S01]  /*4b40*/  NOP ;  /* 0x0000000000007918 */ /* 0x000fe20000000000 */
[----:B---3--:R-:W-:Y:S05]  /*4b50*/  EXIT ;  /* 0x000000000000794d */ /* 0x008fea0003800000 */
.L_x_72:
[----:B------:R-:W2:Y:S01]  /*4b60*/  LDC R3, c[0x0][0x384] ;  /* 0x0000e100ff037b82 */ /* 0x000ea20000000800 */
[----:B------:R-:W-:Y:S01]  /*4b70*/  UISETP.NE.OR UP6, UPT, UR4, 0x3, !UP6 ;  /* 0x000000030400788c */ /* 0x000fe2000f7c5670 */
[----:B--2---:R-:W-:-:S08]  /*4b80*/  IADD3 R3, PT, PT, R3, 0x3f, RZ ;  /* 0x0000003f03037810 */ /* 0x004fd00007ffe0ff */
[----:B------:R-:W-:Y:S05]  /*4b90*/  BRA.U UP6, `(.L_x_89) ;  /* 0x0000001106907547 */ /* 0x000fea000b800000 */
[----:B------:R-:W2:Y:S01]  /*4ba0*/  LDC R24, c[0x0][0x388] ;  /* 0x0000e200ff187b82 */ /* 0x000ea20000000800 */
[----:B------:R-:W3:Y:S01]  /*4bb0*/  LDCU.64 UR6, c[0x0][0x888] ;  /* 0x00011100ff0677ac */ /* 0x000ee20008000a00 */
[----:B------:R-:W-:Y:S01]  /*4bc0*/  SHF.R.S32.HI R30, RZ, 0x1f, R3 ;  /* 0x0000001fff1e7819 */ /* 0x000fe20000011403 */
[----:B------:R-:W-:Y:S01]  /*4bd0*/  IMAD.MOV.U32 R38, RZ, RZ, 0x1 ;  /* 0x00000001ff267424 */ /* 0x000fe200078e00ff */
[----:B------:R-:W4:Y:S02]  /*4be0*/  LDCU.64 UR4, c[0x0][0x890] ;  /* 0x00011200ff0477ac */ /* 0x000f240008000a00 */
[----:B------:R-:W-:Y:S01]  /*4bf0*/  LEA.HI R30, R30, R3, RZ, 0x6 ;  /* 0x000000031e1e7211 */ /* 0x000fe200078f30ff */
[----:B------:R-:W-:Y:S01]  /*4c00*/  IMAD.MOV.U32 R29, RZ, RZ, RZ ;  /* 0x000000ffff1d7224 */ /* 0x000fe200078e00ff */
[----:B------:R-:W1:Y:S01]  /*4c10*/  LDC R0, c[0x0][0xb30] ;  /* 0x0002cc00ff007b82 */ /* 0x000e620000000800 */
[----:B------:R-:W-:Y:S01]  /*4c20*/  UMOV UR15, 0x400 ;  /* 0x00000400000f7882 */ /* 0x000fe20000000000 */
[----:B------:R-:W-:Y:S01]  /*4c30*/  IMAD.MOV.U32 R27, RZ, RZ, 0x1000 ;  /* 0x00001000ff1b7424 */ /* 0x000fe200078e00ff */
[----:B------:R-:W-:Y:S01]  /*4c40*/  ULEA UR15, UR45, UR15, 0x18 ;  /* 0x0000000f2d0f7291 */ /* 0x000fe2000f8ec0ff */
[----:B------:R-:W-:Y:S01]  /*4c50*/  SHF.R.S32.HI R30, RZ, 0x6, R30 ;  /* 0x00000006ff1e7819 */ /* 0x000fe2000001141e */
[----:B------:R-:W-:-:S02]  /*4c60*/  USEL UR16, URZ, 0x1, UP5 ;  /* 0x00000001ff107887 */ /* 0x000fc4000a800000 */
[----:B------:R-:W-:Y:S01]  /*4c70*/  UIADD3 UR14, UPT, UPT, UR15, 0x1e8, URZ ;  /* 0x000001e80f0e7890 */ /* 0x000fe2000fffe0ff */
[----:B------:R-:W1:Y:S01]  /*4c80*/  LDC R25, c[0x0][0x370] ;  /* 0x0000dc00ff197b82 */ /* 0x000e620000000800 */
[----:B------:R-:W-:Y:S02]  /*4c90*/  UPLOP3.LUT UP2, UPT, UPT, UPT, UPT, 0x40, 0x4 ;  /* 0x000000000004789c */ /* 0x000fe40003f4e870 */
[----:B---3--:R-:W-:Y:S02]  /*4ca0*/  UISETP.NE.U32.AND UP1, UPT, UR6, URZ, UPT ;  /* 0x000000ff0600728c */ /* 0x008fe4000bf25070 */
[----:B------:R-:W-:Y:S02]  /*4cb0*/  UPRMT UR14, URZ, 0x654, UR14 ;  /* 0x00000654ff0e7896 */ /* 0x000fe4000800000e */
[----:B------:R-:W-:Y:S01]  /*4cc0*/  UISETP.NE.AND.EX UP1, UPT, UR7, URZ, UPT, UP1 ;  /* 0x000000ff0700728c */ /* 0x000fe2000bf25310 */
[----:B------:R-:W3:Y:S01]  /*4cd0*/  LDC R2, c[0x0][0xb0c] ;  /* 0x0002c300ff027b82 */ /* 0x000ee20000000800 */
[C---:B--2---:R-:W-:Y:S01]  /*4ce0*/  R2UR UR7, R24.reuse ;  /* 0x00000000180772ca */ /* 0x044fe200000e0000 */
[----:B----4-:R-:W-:Y:S01]  /*4cf0*/  UISETP.NE.U32.AND UP4, UPT, UR4, URZ, UPT ;  /* 0x000000ff0400728c */ /* 0x010fe2000bf85070 */
[----:B------:R-:W-:Y:S01]  /*4d00*/  R2UR UR6, R24 ;  /* 0x00000000180672ca */ /* 0x000fe200000e0000 */
[----:B------:R-:W-:-:S02]  /*4d10*/  UMOV UR17, URZ ;  /* 0x000000ff00117c82 */ /* 0x000fc40008000000 */
[----:B------:R-:W-:Y:S02]  /*4d20*/  UISETP.NE.AND.EX UP4, UPT, UR5, URZ, UPT, UP4 ;  /* 0x000000ff0500728c */ /* 0x000fe4000bf85340 */
[----:B------:R-:W2:Y:S01]  /*4d30*/  LDC R18, c[0x0][0xb20] ;  /* 0x0002c800ff127b82 */ /* 0x000ea20000000800 */
[----:B-1----:R-:W-:-:S07]  /*4d40*/  ISETP.NE.AND P1, PT, R0, 0x1, PT ;  /* 0x000000010000780c */ /* 0x002fce0003f25270 */
[----:B-----5:R-:W1:Y:S08]  /*4d50*/  LDC.64 R32, c[0x0][0x348] ;  /* 0x0000d200ff207b82 */ /* 0x020e700000000a00 */
[----:B------:R-:W4:Y:S08]  /*4d60*/  LDC.64 R16, c[0x0][0xb10] ;  /* 0x0002c400ff107b82 */ /* 0x000f300000000a00 */
[----:B------:R-:W1:Y:S08]  /*4d70*/  LDC.64 R6, c[0x0][0xb18] ;  /* 0x0002c600ff067b82 */ /* 0x000e700000000a00 */
[----:B------:R-:W1:Y:S08]  /*4d80*/  LDC.64 R4, c[0x0][0xb28] ;  /* 0x0002ca00ff047b82 */ /* 0x000e700000000a00 */
[----:B---3--:R-:W1:Y:S02]  /*4d90*/  LDC R28, c[0x0][0x374] ;  /* 0x0000dd00ff1c7b82 */ /* 0x008e640000000800 */
.L_x_98:
[----:B------:R-:W-:Y:S02]  /*4da0*/  IABS R14, R30 ;  /* 0x0000001e000e7213 */ /* 0x000fe40000000000 */
[----:B------:R-:W-:Y:S02]  /*4db0*/  SHF.L.U32 R0, R29, 0x1f, RZ ;  /* 0x0000001f1d007819 */ /* 0x000fe400000006ff */
[----:B---3--:R-:W3:Y:S01]  /*4dc0*/  I2F.RP R9, R14 ;  /* 0x0000000e00097306 */ /* 0x008ee20000209400 */
[----:B------:R-:W-:Y:S01]  /*4dd0*/  IABS R10, R24 ;  /* 0x00000018000a7213 */ /* 0x000fe20000000000 */
[----:B------:R-:W5:Y:S01]  /*4de0*/  SYNCS.PHASECHK.TRANS64.TRYWAIT P2, [UR15+0x1e0], R0 ;  /* 0x0001e000ff0075a7 */ /* 0x000f62000804110f */
[----:B------:R-:W-:Y:S02]  /*4df0*/  IABS R12, R30 ;  /* 0x0000001e000c7213 */ /* 0x000fe40000000000 */
[----:B------:R-:W-:Y:S05]  /*4e00*/  ISETP.NE.AND P3, PT, R30, RZ, PT ;  /* 0x000000ff1e00720c */ /* 0x000fea0003f65270 */
[----:B------:R-:W2:Y:S01]  /*4e10*/  I2F.RP R11, R10 ;  /* 0x0000000a000b7306 */ /* 0x000ea20000209400 */
[----:B------:R-:W-:Y:S09]  /*4e20*/  IMAD.MOV R12, RZ, RZ, -R12 ;  /* 0x000000ffff0c7224 */ /* 0x000ff200078e0a0c */
[----:B---3--:R-:W3:Y:S10]  /*4e30*/  MUFU.RCP R3, R9 ;  /* 0x0000000900037308 */ /* 0x008ef40000001000 */
[----:B--2---:R-:W2:Y:S01]  /*4e40*/  MUFU.RCP R11, R11 ;  /* 0x0000000b000b7308 */ /* 0x004ea20000001000 */
[----:B---3--:R-:W-:Y:S09]  /*4e50*/  VIADD R22, R3, 0xffffffe ;  /* 0x0ffffffe03167836 */ /* 0x008ff20000000000 */
[----:B------:R-:W3:Y:S01]  /*4e60*/  F2I.FTZ.U32.TRUNC.NTZ R23, R22 ;  /* 0x0000001600177305 */ /* 0x000ee2000021f000 */
[----:B--2---:R-:W-:Y:S09]  /*4e70*/  VIADD R9, R11, 0xffffffe ;  /* 0x0ffffffe0b097836 */ /* 0x004ff20000000000 */
[----:B------:R-:W2:Y:S01]  /*4e80*/  F2I.FTZ.U32.TRUNC.NTZ R9, R9 ;  /* 0x0000000900097305 */ /* 0x000ea2000021f000 */
[--C-:B---3--:R-:W-:Y:S02]  /*4e90*/  IMAD.MOV R3, RZ, RZ, -R23.reuse ;  /* 0x000000ffff037224 */ /* 0x108fe400078e0a17 */
[----:B------:R-:W-:Y:S02]  /*4ea0*/  IMAD.MOV.U32 R22, RZ, RZ, RZ ;  /* 0x000000ffff167224 */ /* 0x000fe400078e00ff */
[----:B------:R-:W-:Y:S01]  /*4eb0*/  IMAD R20, R3, R14, RZ ;  /* 0x0000000e03147224 */ /* 0x000fe200078e02ff */
[----:B------:R-:W-:Y:S03]  /*4ec0*/  IABS R3, R19 ;  /* 0x0000001300037213 */ /* 0x000fe60000000000 */
[----:B------:R-:W-:Y:S06]  /*4ed0*/  IMAD.HI.U32 R20, R23, R20, R22 ;  /* 0x0000001417147227 */ /* 0x000fec00078e0016 */
[----:B------:R-:W-:Y:S04]  /*4ee0*/  IMAD.HI.U32 R31, R20, R3, RZ ;  /* 0x00000003141f7227 */ /* 0x000fe800078e00ff */
[----:B------:R-:W-:Y:S05]  /*4ef0*/  IMAD R3, R31, R12, R3 ;  /* 0x0000000c1f037224 */ /* 0x000fea00078e0203 */
[----:B------:R-:W-:Y:S11]  /*4f00*/  ISETP.GT.U32.AND P0, PT, R14, R3, PT ;  /* 0x000000030e00720c */ /* 0x000ff60003f04070 */
[----:B------:R-:W-:Y:S02]  /*4f10*/  @!UPT UIADD3 URZ, UPT, UPT, URZ, URZ, URZ ;  /* 0x000000fffffff290 */ /* 0x000fe4000fffe0ff */
[-C--:B------:R-:W-:Y:S01]  /*4f20*/  @!P0 IADD3 R3, PT, PT, R3, -R14.reuse, RZ ;  /* 0x8000000e03038210 */ /* 0x080fe20007ffe0ff */
[----:B------:R-:W-:Y:S03]  /*4f30*/  @!P0 VIADD R31, R31, 0x1 ;  /* 0x000000011f1f8836 */ /* 0x000fe60000000000 */
[----:B------:R-:W-:Y:S02]  /*4f40*/  ISETP.GE.U32.AND P4, PT, R3, R14, PT ;  /* 0x0000000e0300720c */ /* 0x000fe40003f86070 */
[----:B------:R-:W-:Y:S04]  /*4f50*/  LOP3.LUT R3, R19, R30, RZ, 0x3c, !PT ;  /* 0x0000001e13037212 */ /* 0x000fe800078e3cff */
[----:B------:R-:W-:Y:S07]  /*4f60*/  ISETP.GE.AND P0, PT, R3, RZ, PT ;  /* 0x000000ff0300720c */ /* 0x000fee0003f06270 */
[----:B------:R-:W-:Y:S01]  /*4f70*/  @P4 IADD3 R31, PT, PT, R31, 0x1, RZ ;  /* 0x000000011f1f4810 */ /* 0x000fe20007ffe0ff */
[----:B--2--5:R-:W-:Y:S06]  /*4f80*/  @!P2 BRA `(.L_x_90) ;  /* 0x0000004000f4a947 */ /* 0x024fec0003800000 */
.L_x_205:
[----:B------:R-:W-:Y:S01]  /*4f90*/  MOV R15, R9 ;  /* 0x00000009000f7202 */ /* 0x000fe20000000f00 */
[----:B------:R-:W3:Y:S01]  /*4fa0*/  LDS.128 R20, [UR15+0x220] ;  /* 0x0002200fff147984 */ /* 0x000ee20008000c00 */
[----:B--2---:R-:W-:Y:S02]  /*4fb0*/  IMAD.MOV R0, RZ, RZ, -R9 ;  /* 0x000000ffff007224 */ /* 0x004fe400078e0a09 */
[----:B------:R-:W-:Y:S01]  /*4fc0*/  @!P0 IMAD.MOV R31, RZ, RZ, -R31 ;  /* 0x000000ffff1f8224 */ /* 0x000fe200078e0a1f */
[----:B------:R-:W-:Y:S01]  /*4fd0*/  @!P3 LOP3.LUT R31, RZ, R30, RZ, 0x33, !PT ;  /* 0x0000001eff1fb212 */ /* 0x000fe200078e33ff */
[----:B------:R-:W-:Y:S01]  /*4fe0*/  IMAD R36, R0, R10, RZ ;  /* 0x0000000a00247224 */ /* 0x000fe200078e02ff */
[----:B------:R-:W-:Y:S01]  /*4ff0*/  ISETP.GE.AND P0, PT, R26, 0x1, PT ;  /* 0x000000011a00780c */ /* 0x000fe20003f06270 */
[----:B------:R-:W-:Y:S01]  /*5000*/  IMAD.MOV.U32 R14, RZ, RZ, RZ ;  /* 0x000000ffff0e7224 */ /* 0x000fe200078e00ff */
[----:B------:R-:W-:Y:S01]  /*5010*/  IABS R3, R31 ;  /* 0x0000001f00037213 */ /* 0x000fe20000000000 */
[----:B------:R-:W-:Y:S01]  /*5020*/  @!PT LDS RZ, [RZ] ;  /* 0x00000000fffff984 */ /* 0x000fe20000000800 */
[----:B------:R-:W-:Y:S01]  /*5030*/  @!PT LDS RZ, [RZ] ;  /* 0x00000000fffff984 */ /* 0x000fe20000000800 */
[----:B------:R-:W-:Y:S01]  /*5040*/  @!PT LDS RZ, [RZ] ;  /* 0x00000000fffff984 */ /* 0x000fe20000000800 */
[----:B------:R-:W-:Y:S01]  /*5050*/  @!PT LDS RZ, [RZ] ;  /* 0x00000000fffff984 */ /* 0x000fe20000000800 */
[----:B------:R2:W-:Y:S06]  /*5060*/  MEMBAR.ALL.CTA ;  /* 0x0000000000007992 */ /* 0x0005ec0000008000 */
[----:B--2---:R-:W2:Y:S01]  /*5070*/  FENCE.VIEW.ASYNC.S ;  /* 0x00000000000073c6 */ /* 0x004ea20000000000 */
[----:B------:R-:W-:Y:S01]  /*5080*/  LOP3.LUT R34, R31, R24, RZ, 0x3c, !PT ;  /* 0x000000181f227212 */ /* 0x000fe200078e3cff */
[----:B------:R-:W-:Y:S06]  /*5090*/  IMAD.HI.U32 R36, R9, R36, R14 ;  /* 0x0000002409247227 */ /* 0x000fec00078e000e */
[----:B------:R-:W-:Y:S04]  /*50a0*/  IMAD.HI.U32 R36, R36, R3, RZ ;  /* 0x0000000324247227 */ /* 0x000fe800078e00ff */
[----:B------:R-:W-:Y:S04]  /*50b0*/  IMAD.MOV R0, RZ, RZ, -R36 ;  /* 0x000000ffff007224 */ /* 0x000fe800078e0a24 */
[C---:B------:R-:W-:Y:S05]  /*50c0*/  IMAD R3, R10.reuse, R0, R3 ;  /* 0x000000000a037224 */ /* 0x040fea00078e0203 */
[----:B------:R-:W-:Y:S01]  /*50d0*/  ISETP.GT.U32.AND P4, PT, R10, R3, PT ;  /* 0x000000030a00720c */ /* 0x000fe20003f84070 */
[----:B--2---:R-:W-:Y:S01]  /*50e0*/  SYNCS.ARRIVE.TRANS64.RED.A1T0 RZ, [UR14], RZ ;  /* 0x000000ffffff79a7 */ /* 0x004fe2000810040e */
[----:B---3--:R-:W-:Y:S11]  /*50f0*/  LOP3.LUT P3, RZ, R22, 0x1, RZ, 0xc0, !PT ;  /* 0x0000000116ff7812 */ /* 0x008ff6000786c0ff */
[-C--:B------:R-:W-:Y:S04]  /*5100*/  @!P4 IADD3 R3, PT, PT, R3, -R10.reuse, RZ ;  /* 0x8000000a0303c210 */ /* 0x080fe80007ffe0ff */
[----:B------:R-:W-:Y:S02]  /*5110*/  ISETP.GE.U32.AND P5, PT, R3, R10, PT ;  /* 0x0000000a0300720c */ /* 0x000fe40003fa6070 */
[----:B------:R-:W-:Y:S02]  /*5120*/  @P3 MOV R13, R20 ;  /* 0x00000014000d3202 */ /* 0x000fe40000000f00 */
[----:B------:R-:W-:Y:S01]  /*5130*/  @P3 LOP3.LUT R8, R21, 0xffff, RZ, 0xc0, !PT ;  /* 0x0000ffff15083812 */ /* 0x000fe200078ec0ff */
[----:B------:R-:W-:Y:S08]  /*5140*/  @!P0 BRA `(.L_x_91) ;  /* 0x0000000000a48947 */ /* 0x000ff00003800000 */
[----:B-1----:R-:W-:Y:S01]  /*5150*/  IMAD.HI.U32 R39, R28, R7, RZ ;  /* 0x000000071c277227 */ /* 0x002fe200078e00ff */
[----:B------:R-:W-:Y:S02]  /*5160*/  ISETP.NE.AND P0, PT, R6, 0x1, PT ;  /* 0x000000010600780c */ /* 0x000fe40003f05270 */
[----:B------:R-:W-:Y:S01]  /*5170*/  ISETP.NE.AND P2, PT, R26, 0x1, PT ;  /* 0x000000011a00780c */ /* 0x000fe20003f45270 */
[----:B----4-:R-:W-:Y:S01]  /*5180*/  IMAD.HI.U32 R40, R25, R16, RZ ;  /* 0x0000001019287227 */ /* 0x010fe200078e00ff */
[----:B------:R-:W-:Y:S02]  /*5190*/  SHF.R.U32.HI R39, RZ, R18, R39 ;  /* 0x00000012ff277219 */ /* 0x000fe40000011627 */
[----:B------:R-:W-:Y:S01]  /*51a0*/  ISETP.NE.AND P6, PT, R2, 0x1, PT ;  /* 0x000000010200780c */ /* 0x000fe20003fc5270 */
[----:B------:R-:W-:Y:S01]  /*51b0*/  IMAD.HI.U32 R42, R13, R16, RZ ;  /* 0x000000100d2a7227 */ /* 0x000fe200078e00ff */
[----:B------:R-:W-:Y:S02]  /*51c0*/  SHF.R.U32.HI R40, RZ, R17, R40 ;  /* 0x00000011ff287219 */ /* 0x000fe40000011628 */
[----:B------:R-:W-:Y:S01]  /*51d0*/  SEL R3, R28, R39, !P0 ;  /* 0x000000271c037207 */ /* 0x000fe20004000000 */
[C---:B------:R-:W-:Y:S01]  /*51e0*/  IMAD.HI.U32 R39, R8.reuse, R7, RZ ;  /* 0x0000000708277227 */ /* 0x040fe200078e00ff */
[----:B------:R-:W-:Y:S02]  /*51f0*/  SEL R11, R25, R40, !P6 ;  /* 0x00000028190b7207 */ /* 0x000fe40007000000 */
[----:B------:R-:W-:Y:S01]  /*5200*/  SHF.R.U32.HI R42, RZ, R17, R42 ;  /* 0x00000011ff2a7219 */ /* 0x000fe2000001162a */
[----:B------:R-:W-:Y:S01]  /*5210*/  IMAD.HI.U32 R44, R3, R4, RZ ;  /* 0x00000004032c7227 */ /* 0x000fe200078e00ff */
[----:B------:R-:W-:Y:S03]  /*5220*/  SHF.R.U32.HI R39, RZ, R18, R39 ;  /* 0x00000012ff277219 */ /* 0x000fe60000011627 */
[----:B------:R-:W-:Y:S01]  /*5230*/  IMAD.HI.U32 R40, R11, R4, RZ ;  /* 0x000000040b287227 */ /* 0x000fe200078e00ff */
[----:B------:R-:W-:Y:S02]  /*5240*/  @P2 SHF.R.U32.HI R3, RZ, R5, R44 ;  /* 0x00000005ff032219 */ /* 0x000fe4000001162c */
[----:B------:R-:W-:Y:S02]  /*5250*/  SEL R9, R8, R39, !P0 ;  /* 0x0000002708097207 */ /* 0x000fe40004000000 */
[----:B------:R-:W-:Y:S01]  /*5260*/  @P2 SHF.R.U32.HI R11, RZ, R5, R40 ;  /* 0x00000005ff0b2219 */ /* 0x000fe20000011628 */
[C---:B------:R-:W-:Y:S01]  /*5270*/  IMAD R10, R26.reuse, R3, RZ ;  /* 0x000000031a0a7224 */ /* 0x040fe200078e02ff */
[----:B------:R-:W-:Y:S01]  /*5280*/  SEL R3, R13, R42, !P6 ;  /* 0x0000002a0d037207 */ /* 0x000fe20007000000 */
[C---:B------:R-:W-:Y:S03]  /*5290*/  IMAD.HI.U32 R14, R9.reuse, R4, RZ ;  /* 0x00000004090e7227 */ /* 0x040fe600078e00ff */
[----:B------:R-:W-:Y:S01]  /*52a0*/  ISETP.GE.AND P0, PT, R9, R10, PT ;  /* 0x0000000a0900720c */ /* 0x000fe20003f06270 */
[C---:B------:R-:W-:Y:S01]  /*52b0*/  IMAD R12, R26.reuse, R11, RZ ;  /* 0x0000000b1a0c7224 */ /* 0x040fe200078e02ff */
[-C--:B------:R-:W-:Y:S04]  /*52c0*/  SHF.R.U32.HI R14, RZ, R5.reuse, R14 ;  /* 0x00000005ff0e7219 */ /* 0x080fe8000001160e */
[----:B------:R-:W-:Y:S02]  /*52d0*/  ISETP.GE.OR P0, PT, R3, R12, P0 ;  /* 0x0000000c0300720c */ /* 0x000fe40000706670 */
[----:B------:R-:W-:Y:S05]  /*52e0*/  SEL R15, R9, R14, !P2 ;  /* 0x0000000e090f7207 */ /* 0x000fea0005000000 */
[----:B------:R-:W-:Y:S04]  /*52f0*/  IMAD.MOV R14, RZ, RZ, -R15 ;  /* 0x000000ffff0e7224 */ /* 0x000fe800078e0a0f */
[----:B------:R-:W-:Y:S02]  /*5300*/  IMAD R14, R26, R14, R9 ;  /* 0x0000000e1a0e7224 */ /* 0x000fe400078e0209 */
[C---:B------:R-:W-:Y:S05]  /*5310*/  @!P0 IMAD.HI.U32 R10, R3.reuse, R4, RZ ;  /* 0x00000004030a8227 */ /* 0x040fea00078e00ff */
[----:B------:R-:W-:Y:S04]  /*5320*/  @!P0 SHF.R.U32.HI R10, RZ, R5, R10 ;  /* 0x00000005ff0a8219 */ /* 0x000fe8000001160a */
[----:B------:R-:W-:Y:S01]  /*5330*/  @!P0 SEL R0, R3, R10, !P2 ;  /* 0x0000000a03008207 */ /* 0x000fe20005000000 */
[----:B------:R-:W-:Y:S03]  /*5340*/  IMAD.MOV R10, RZ, RZ, -R3 ;  /* 0x000000ffff0a7224 */ /* 0x000fe600078e0a03 */
[----:B------:R-:W-:Y:S01]  /*5350*/  @!P0 IADD3 R15, PT, PT, R15, -R0, RZ ;  /* 0x800000000f0f8210 */ /* 0x000fe20007ffe0ff */
[----:B------:R-:W-:Y:S01]  /*5360*/  @!P0 IMAD R0, R11, R14, R0 ;  /* 0x0000000e0b008224 */ /* 0x000fe200078e0200 */
[----:B------:R-:W-:Y:S01]  /*5370*/  IADD3 R11, PT, PT, -R9, RZ, RZ ;  /* 0x000000ff090b7210 */ /* 0x000fe20007ffe1ff */
[----:B------:R-:W-:Y:S02]  /*5380*/  IMAD R13, R2, R10, R13 ;  /* 0x0000000a020d7224 */ /* 0x000fe400078e020d */
[----:B------:R-:W-:Y:S02]  /*5390*/  @!P0 IMAD R9, R15, R26, R3 ;  /* 0x0000001a0f098224 */ /* 0x000fe400078e0203 */
[----:B------:R-:W-:Y:S02]  /*53a0*/  @!P0 IMAD.MOV.U32 R3, RZ, RZ, R0 ;  /* 0x000000ffff038224 */ /* 0x000fe400078e0000 */
[----:B------:R-:W-:Y:S02]  /*53b0*/  IMAD R8, R6, R11, R8 ;  /* 0x0000000b06087224 */ /* 0x000fe400078e0208 */
[----:B------:R-:W-:Y:S02]  /*53c0*/  IMAD R13, R3, R2, R13 ;  /* 0x00000002030d7224 */ /* 0x000fe400078e020d */
[----:B------:R-:W-:Y:S02]  /*53d0*/  IMAD R8, R9, R6, R8 ;  /* 0x0000000609087224 */ /* 0x000fe400078e0208 */
.L_x_91:
[----:B------:R-:W-:Y:S05]  /*53e0*/  BRA.U UP2, `(.L_x_92) ;  /* 0x0000000102107547 */ /* 0x000fea000b800000 */
[----:B------:R-:W-:Y:S04]  /*53f0*/  MOV R0, UR16 ;  /* 0x0000001000007c02 */ /* 0x000fe80008000f00 */
[----:B------:R-:W-:Y:S04]  /*5400*/  SHF.L.U32 R3, R0, 0x1f, RZ ;  /* 0x0000001f00037819 */ /* 0x000fe800000006ff */
[----:B------:R-:W2:Y:S02]  /*5410*/  SYNCS.PHASECHK.TRANS64.TRYWAIT P0, [UR15+0x1d8], R3 ;  /* 0x0001d803ff0075a7 */ /* 0x000ea4000800110f */
[----:B--2---:R-:W-:Y:S05]  /*5420*/  @!P0 BRA `(.L_x_93) ;  /* 0x0000003c00e48947 */ /* 0x004fea0003800000 */
.L_x_92:
[----:B------:R-:W-:Y:S01]  /*5430*/  R2UR UR8, R34 ;  /* 0x00000000220872ca */ /* 0x000fe200000e0000 */
[----:B------:R-:W-:Y:S01]  /*5440*/  @!P4 VIADD R36, R36, 0x1 ;  /* 0x000000012424c836 */ /* 0x000fe20000000000 */
[----:B------:R-:W-:Y:S01]  /*5450*/  ISETP.NE.AND P0, PT, R24, RZ, PT ;  /* 0x000000ff1800720c */ /* 0x000fe20003f05270 */
[----:B--2---:R-:W-:Y:S01]  /*5460*/  IMAD.MOV R0, RZ, RZ, -R31 ;  /* 0x000000ffff007224 */ /* 0x004fe200078e0a1f */
[----:B------:R-:W-:Y:S01]  /*5470*/  R2UR UR11, R37 ;  /* 0x00000000250b72ca */ /* 0x000fe200000e0000 */
[----:B------:R-:W-:Y:S01]  /*5480*/  @P5 VIADD R36, R36, 0x1 ;  /* 0x0000000124245836 */ /* 0x000fe20000000000 */
[----:B------:R-:W-:Y:S01]  /*5490*/  R2UR UR12, R31 ;  /* 0x000000001f0c72ca */ /* 0x000fe200000e0000 */
[----:B------:R-:W-:Y:S01]  /*54a0*/  IMAD R19, R30, R0, R19 ;  /* 0x000000001e137224 */ /* 0x000fe200078e0213 */
[----:B------:R-:W-:Y:S02]  /*54b0*/  ISETP.NE.U32.AND P2, PT, RZ, UR4, PT ;  /* 0x00000004ff007c0c */ /* 0x000fe4000bf45070 */
[----:B------:R-:W-:Y:S02]  /*54c0*/  R2UR UR13, R36 ;  /* 0x00000000240d72ca */ /* 0x000fe400000e0000 */
[----:B------:R-:W-:Y:S01]  /*54d0*/  R2UR UR10, R19 ;  /* 0x00000000130a72ca */ /* 0x000fe200000e0000 */
[----:B------:R-:W-:Y:S01]  /*54e0*/  UISETP.GE.AND UP3, UPT, UR8, URZ, UPT ;  /* 0x000000ff0800728c */ /* 0x000fe2000bf66270 */
[----:B------:R-:W-:Y:S01]  /*54f0*/  ISETP.NE.AND.EX P2, PT, RZ, UR5, PT, P2 ;  /* 0x00000005ff007c0c */ /* 0x000fe2000bf45320 */
[----:B------:R-:W-:Y:S02]  /*5500*/  VOTEU.ALL UP2, P0 ;  /* 0x0000000000ff7886 */ /* 0x000fe40000040000 */
[----:B------:R-:W-:Y:S07]  /*5510*/  USHF.L.U32 UR11, UR11, 0x6, URZ ;  /* 0x000000060b0b7899 */ /* 0x000fee00080006ff */
[----:B------:R-:W-:Y:S02]  /*5520*/  @!UP3 UIADD3 UR13, UPT, UPT, -UR13, URZ, URZ ;  /* 0x000000ff0d0db290 */ /* 0x000fe4000fffe1ff */
[----:B------:R-:W-:Y:S02]  /*5530*/  @!UP2 ULOP3.LUT UR13, URZ, UR7, URZ, 0x33, !UPT ;  /* 0x00000007ff0da292 */ /* 0x000fe4000f8e33ff */
[----:B------:R-:W-:Y:S04]  /*5540*/  USHF.L.U32 UR10, UR10, 0x6, URZ ;  /* 0x000000060a0a7899 */ /* 0x000fe800080006ff */
[----:B------:R-:W-:Y:S05]  /*5550*/  IMAD R0, RZ, RZ, -UR13 ;  /* 0x8000000dff007e24 */ /* 0x000fea000f8e02ff */
[----:B------:R-:W-:Y:S11]  /*5560*/  R2UR UR8, R0 ;  /* 0x00000000000872ca */ /* 0x000ff600000e0000 */
[----:B------:R-:W-:Y:S02]  /*5570*/  @!UPT UIADD3 URZ, UPT, UPT, URZ, URZ, URZ ;  /* 0x000000fffffff290 */ /* 0x000fe4000fffe0ff */
[----:B------:R-:W-:Y:S01]  /*5580*/  UIMAD UR12, UR6, UR8, UR12 ;  /* 0x00000008060c72a4 */ /* 0x000fe2000f8e020c */
[----:B------:R-:W-:Y:S11]  /*5590*/  BRA.U !UP4, `(.L_x_94) ;  /* 0x000000010c347547 */ /* 0x000ff6000b800000 */
[----:B------:R-:W-:Y:S01]  /*55a0*/  UPLOP3.LUT UP0, UPT, UPT, UPT, UP1, 0x80, 0x8 ;  /* 0x000000000008789c */ /* 0x000fe20003f0f010 */
[----:B------:R-:W-:Y:S02]  /*55b0*/  HFMA2 R0, -RZ, RZ, 0, 5.9604644775390625e-08 ;  /* 0x00000001ff007431 */ /* 0x000fe400000001ff */
[----:B------:R-:W-:Y:S03]  /*55c0*/  IMAD.MOV.U32 R59, RZ, RZ, 0x1 ;  /* 0x00000001ff3b7424 */ /* 0x000fe600078e00ff */
[----:B------:R-:W-:Y:S05]  /*55d0*/  PLOP3.LUT P0, PT, PT, PT, UP0, 0x80, 0x8 ;  /* 0x000000000008781c */ /* 0x000fea0003f0f008 */
[----:B------:R-:W2:Y:S01]  /*55e0*/  @UP0 LDCU.64 UR18, c[0x0][0x888] ;  /* 0x00011100ff1207ac */ /* 0x000ea20008000a00 */
[----:B------:R-:W-:Y:S07]  /*55f0*/  @UP0 UIMAD UR8, UR48, UR4, URZ ;  /* 0x00000004300802a4 */ /* 0x000fee000f8e02ff */
[----:B------:R-:W-:Y:S01]  /*5600*/  @!P0 PRMT R59, R0, 0x7610, R59 ;  /* 0x00007610003b8816 */ /* 0x000fe2000000003b */
[----:B--2---:R-:W-:Y:S03]  /*5610*/  @UP0 UIMAD.WIDE UR18, UR8, 0x4, UR18 ;  /* 0x00000004081208a5 */ /* 0x004fe6000f8e0212 */
[----:B------:R-:W2:Y:S03]  /*5620*/  @!UP0 LDCU UR8, c[0x0][0x880] ;  /* 0x00011000ff0887ac */ /* 0x000ea60008000800 */
[----:B------:R-:W-:Y:S01]  /*5630*/  IMAD.U32 R10, RZ, RZ, UR18 ;  /* 0x00000012ff0a7e24 */ /* 0x000fe2000f8e00ff */
[----:B------:R-:W-:Y:S05]  /*5640*/  MOV R11, UR19 ;  /* 0x00000013000b7c02 */ /* 0x000fea0008000f00 */
[----:B------:R3:W5:Y:S02]  /*5650*/  @P0 LDG.E R35, desc[UR46][R10.64] ;  /* 0x0000002e0a230981 */ /* 0x000764000c1e1900 */
[----:B--23--:R-:W-:Y:S07]  /*5660*/  @!P0 IMAD.U32 R35, RZ, RZ, UR8 ;  /* 0x00000008ff238e24 */ /* 0x00cfee000f8e00ff */
.L_x_94:
[----:B-----5:R-:W-:Y:S01]  /*5670*/  @!P2 FSETP.EQ.AND P0, PT, R35, RZ, PT ;  /* 0x000000ff2300a20b */ /* 0x020fe20003f02000 */
[----:B------:R-:W-:Y:S01]  /*5680*/  @!UPT UIADD3 URZ, UPT, UPT, URZ, URZ, URZ ;  /* 0x000000fffffff290 */ /* 0x000fe2000fffe0ff */
[----:B------:R-:W-:Y:S11]  /*5690*/  @!P2 BRA `(.L_x_95) ;  /* 0x000000000014a947 */ /* 0x000ff60003800000 */
[----:B------:R-:W-:Y:S02]  /*56a0*/  LOP3.LUT P2, RZ, R59, 0xff, RZ, 0xc0, !PT ;  /* 0x000000ff3bff7812 */ /* 0x000fe4000784c0ff */
[----:B------:R-:W-:Y:S04]  /*56b0*/  PLOP3.LUT P0, PT, PT, PT, UP0, 0x80, 0x8 ;  /* 0x000000000008781c */ /* 0x000fe80003f0f008 */
[----:B------:R-:W-:Y:S07]  /*56c0*/  PLOP3.LUT P0, PT, P0, PT, PT, 0x8, 0x80 ;  /* 0x000000000080781c */ /* 0x000fee000070e170 */
[----:B------:R-:W-:Y:S11]  /*56d0*/  @P2 FSETP.EQ.AND P0, PT, R35, RZ, PT ;  /* 0x000000ff2300220b */ /* 0x000ff60003f02000 */
[----:B------:R-:W-:Y:S02]  /*56e0*/  @!UPT UIADD3 URZ, UPT, UPT, URZ, URZ, URZ ;  /* 0x000000fffffff290 */ /* 0x000fe4000fffe0ff */
.L_x_95:
[----:B------:R-:W-:Y:S01]  /*56f0*/  ULEA UR19, UR17, UR15, 0x3 ;  /* 0x0000000f11137291 */ /* 0x000fe2000f8e18ff */
[----:B------:R-:W-:Y:S02]  /*5700*/  SHF.L.U32 R3, R38, 0x1f, RZ ;  /* 0x0000001f26037819 */ /* 0x000fe400000006ff */
[----:B------:R-:W-:Y:S04]  /*5710*/  ELECT P4, URZ, PT ;  /* 0x0000000000ff782f */ /* 0x000fe80003880000 */
[----:B------:R-:W-:Y:S02]  /*5720*/  PLOP3.LUT P4, PT, P0, P4, PT, 0xf2, 0x2f ;  /* 0x00000000002f781c */ /* 0x000fe40000789e72 */
[----:B------:R-:W2:Y:S11]  /*5730*/  SYNCS.PHASECHK.TRANS64.TRYWAIT P2, [UR19+0x1b8], R3 ;  /* 0x0001b803ff0075a7 */ /* 0x000eb60008041113 */
[----:B-1----:R-:W-:Y:S05]  /*5740*/  @!P4 IADD3 R19, P0, PT, R32, 0x580, RZ ;  /* 0x000005802013c810 */ /* 0x002fea0007f1e0ff */
[----:B------:R-:W-:Y:S01]  /*5750*/  @!P4 IMAD.X R12, RZ, RZ, R33, P0 ;  /* 0x000000ffff0cc224 */ /* 0x000fe200000e0621 */
[----:B--2---:R-:W-:Y:S07]  /*5760*/  @!P2 BRA `(.L_x_96) ;  /* 0x0000003c002ca947 */ /* 0x004fee0003800000 */
.L_x_208:
[----:B------:R-:W2:Y:S01]  /*5770*/  LDC.64 R14, c[0x0][0xb10] ;  /* 0x0002c400ff0e7b82 */ /* 0x000ea20000000a00 */
[----:B------:R-:W-:Y:S01]  /*5780*/  @!P4 R2UR UR8, R12 ;  /* 0x000000000c08c2ca */ /* 0x000fe200000e0000 */
[----:B------:R-:W-:Y:S01]  /*5790*/  VOTEU.ALL UP3, P4 ;  /* 0x0000000000ff7886 */ /* 0x000fe20002060000 */
[----:B------:R-:W-:Y:S01]  /*57a0*/  @!P4 R2UR UR9, R19 ;  /* 0x000000001309c2ca */ /* 0x000fe200000e0000 */
[----:B------:R-:W-:Y:S01]  /*57b0*/  VOTEU.ALL UP2, P4 ;  /* 0x0000000000ff7886 */ /* 0x000fe20002040000 */
[----:B------:R-:W-:Y:S03]  /*57c0*/  @!P4 IMAD.MOV.U32 R19, RZ, RZ, 0x1000 ;  /* 0x00001000ff13c424 */ /* 0x000fe600078e00ff */
[----:B------:R-:W3:Y:S01]  /*57d0*/  LDC.64 R10, c[0x0][0xb18] ;  /* 0x0002c600ff0a7b82 */ /* 0x000ee20000000a00 */
[----:B------:R-:W-:Y:S01]  /*57e0*/  UMOV UR24, 0x0 ;  /* 0x0000000000187882 */ /* 0x000fe20000000000 */
[----:B------:R-:W-:Y:S01]  /*57f0*/  UMOV UR25, 0x10000000 ;  /* 0x1000000000197882 */ /* 0x000fe20000000000 */
[----:B------:R-:W-:Y:S05]  /*5800*/  UIADD3 UR18, UPT, UPT, UR17, 0x1, URZ ;  /* 0x0000000111127890 */ /* 0x000fea000fffe0ff */
[----:B-1----:R-:W1:Y:S01]  /*5810*/  @!P1 LDC R0, c[0x0][0xb20] ;  /* 0x0002c800ff009b82 */ /* 0x002e620000000800 */
[----:B------:R-:W-:Y:S01]  /*5820*/  UISETP.NE.AND UP5, UPT, UR18, 0x3, UPT ;  /* 0x000000031200788c */ /* 0x000fe2000bfa5270 */
[----:B------:R-:W-:Y:S01]  /*5830*/  IMAD.U32 R37, RZ, RZ, UR8 ;  /* 0x00000008ff257e24 */ /* 0x000fe2000f8e00ff */
[----:B------:R-:W-:Y:S05]  /*5840*/  @!UP3 ULEA UR8, UR17, UR15, 0xc ;  /* 0x0000000f1108b291 */ /* 0x000fea000f8e60ff */
[----:B------:R-:W5:Y:S01]  /*5850*/  @!P1 LDC R3, c[0x0][0xb0c] ;  /* 0x0002c300ff039b82 */ /* 0x000f620000000800 */
[----:B------:R-:W-:Y:S01]  /*5860*/  IMAD.U32 R36, RZ, RZ, UR9 ;  /* 0x00000009ff247e24 */ /* 0x000fe2000f8e00ff */
[----:B------:R-:W-:Y:S01]  /*5870*/  UIADD3 UR9, UPT, UPT, UR19, 0x1a0, URZ ;  /* 0x000001a013097890 */ /* 0x000fe2000fffe0ff */
[----:B------:R-:W-:Y:S01]  /*5880*/  @!P4 R2UR UR23, R37 ;  /* 0x000000002517c2ca */ /* 0x000fe200000e0000 */
[----:B------:R-:W-:Y:S02]  /*5890*/  @!UP3 UIADD3 UR8, UPT, UPT, UR8, 0x400, URZ ;  /* 0x000004000808b890 */ /* 0x000fe4000fffe0ff */
[----:B------:R-:W-:Y:S01]  /*58a0*/  @!P4 R2UR UR22, R36 ;  /* 0x000000002416c2ca */ /* 0x000fe200000e0000 */
[----:B------:R-:W-:Y:S02]  /*58b0*/  UPRMT UR21, UR45, 0x654, UR9 ;  /* 0x000006542d157896 */ /* 0x000fe40008000009 */
[----:B------:R-:W-:Y:S02]  /*58c0*/  USEL UR20, URZ, 0x1, UP5 ;  /* 0x00000001ff147887 */ /* 0x000fe4000a800000 */
[----:B------:R-:W-:Y:S04]  /*58d0*/  USEL UR18, UR18, URZ, UP5 ;  /* 0x000000ff12127287 */ /* 0x000fe8000a800000 */
[----:B------:R-:W-:Y:S01]  /*58e0*/  ULEA UR17, UR18, UR15, 0x3 ;  /* 0x0000000f12117291 */ /* 0x000fe2000f8e18ff */
[----:B------:R-:W-:Y:S03]  /*58f0*/  LOP3.LUT R38, R38, UR20, RZ, 0x3c, !PT ;  /* 0x0000001426267c12 */ /* 0x000fe6000f8e3cff */
[----:B------:R1:W-:Y:S01]  /*5900*/  @!UP2 UTMALDG.4D [UR8], [UR22], desc[UR24] ;  /* 0x000018081600a5b4 */ /* 0x0003e20008019000 */
[----:B------:R4:W-:Y:S01]  /*5910*/  @!P4 SYNCS.ARRIVE.TRANS64.RED.A0TR RZ, [UR19+0x1a0], R19 ;  /* 0x0001a013ffffc9a7 */ /* 0x0009e20008300413 */
[----:B------:R-:W-:Y:S02]  /*5920*/  SHF.L.U32 R12, R38, 0x1f, RZ ;  /* 0x0000001f260c7819 */ /* 0x000fe400000006ff */
[----:B-----5:R-:W-:Y:S01]  /*5930*/  @!P1 ISETP.NE.AND P2, PT, R3, 0x1, PT ;  /* 0x000000010300980c */ /* 0x020fe20003f45270 */
[C---:B--2---:R-:W-:Y:S01]  /*5940*/  @!P1 IMAD.HI.U32 R14, R13.reuse, R14, RZ ;  /* 0x0000000e0d0e9227 */ /* 0x044fe200078e00ff */
[----:B---3--:R-:W-:Y:S03]  /*5950*/  @!P1 ISETP.NE.AND P0, PT, R10, 0x1, PT ;  /* 0x000000010a00980c */ /* 0x008fe60003f05270 */
[C---:B------:R-:W-:Y:S01]  /*5960*/  @!P1 IMAD.HI.U32 R11, R8.reuse, R11, RZ ;  /* 0x0000000b080b9227 */ /* 0x040fe200078e00ff */
[----:B------:R-:W-:Y:S04]  /*5970*/  @!P1 SHF.R.U32.HI R14, RZ, R15, R14 ;  /* 0x0000000fff0e9219 */ /* 0x000fe8000001160e */
[----:B-1----:R-:W-:Y:S01]  /*5980*/  @!P1 SHF.R.U32.HI R9, RZ, R0, R11 ;  /* 0x00000000ff099219 */ /* 0x002fe2000001160b */
[----:B------:R-:W-:Y:S01]  /*5990*/  SYNCS.ARRIVE.TRANS64.RED.A1T0 RZ, [UR21], RZ ;  /* 0x000000ffffff79a7 */ /* 0x000fe20008100415 */
[----:B------:R-:W-:Y:S02]  /*59a0*/  @!P1 SEL R14, R13, R14, !P2 ;  /* 0x0000000e0d0e9207 */ /* 0x000fe40005000000 */
[----:B------:R-:W-:Y:S02]  /*59b0*/  @!P1 SEL R9, R8, R9, !P0 ;  /* 0x0000000908099207 */ /* 0x000fe40004000000 */
[----:B----4-:R-:W-:Y:S01]  /*59c0*/  @P3 SHF.R.U32.HI R19, RZ, 0x10, R21 ;  /* 0x00000010ff133819 */ /* 0x010fe20000011615 */
[----:B------:R-:W1:Y:S02]  /*59d0*/  SYNCS.PHASECHK.TRANS64.TRYWAIT P5, [UR17+0x1b8], R12 ;  /* 0x0001b80cff0075a7 */ /* 0x000e6400080a1111 */
[----:B------:R-:W-:Y:S02]  /*59e0*/  @!P1 IMAD.IADD R0, R9, 0x1, -R14 ;  /* 0x0000000109009824 */ /* 0x000fe400078e0a0e */
[----:B------:R-:W-:Y:S01]  /*59f0*/  @!P1 IMAD.IADD R9, R14, 0x1, -R9 ;  /* 0x000000010e099824 */ /* 0x000fe200078e0a09 */
[----:B------:R-:W-:Y:S01]  /*5a00*/  @P3 R2UR UR48, R19 ;  /* 0x00000000133032ca */ /* 0x000fe200000e0000 */
[----:B------:R-:W-:Y:S02]  /*5a10*/  @!P1 IMAD R13, R0, R3, R13 ;  /* 0x00000003000d9224 */ /* 0x000fe400078e020d */
[----:B------:R-:W-:Y:S01]  /*5a20*/  @!P1 IMAD R8, R9, R10, R8 ;  /* 0x0000000a09089224 */ /* 0x000fe200078e0208 */
[----:B-1----:R-:W-:Y:S11]  /*5a30*/  @!P5 BRA `(.L_x_97) ;  /* 0x000000380090d947 */ /* 0x002ff60003800000 */
.L_x_210:
[----:B-1----:R-:W-:Y:S01]  /*5a40*/  @!P4 IADD3 R3, P0, PT, R32, 0x580, RZ ;  /* 0x000005802003c810 */ /* 0x002fe20007f1e0ff */
[----:B------:R-:W-:Y:S01]  /*5a50*/  VOTEU.ALL UP2, P4 ;  /* 0x0000000000ff7886 */ /* 0x000fe20002040000 */
[----:B------:R-:W-:Y:S01]  /*5a60*/  UMOV UR22, 0x0 ;  /* 0x0000000000167882 */ /* 0x000fe20000000000 */
[----:B------:R-:W-:Y:S01]  /*5a70*/  UMOV UR23, 0x10000000 ;  /* 0x1000000000177882 */ /* 0x000fe20000000000 */
[----:B------:R-:W-:Y:S01]  /*5a80*/  @!P4 R2UR UR9, R3 ;  /* 0x000000000309c2ca */ /* 0x000fe200000e0000 */
[----:B------:R-:W-:Y:S01]  /*5a90*/  @!P4 IMAD.X R0, RZ, RZ, R33, P0 ;  /* 0x000000ffff00c224 */ /* 0x000fe200000e0621 */
[----:B------:R-:W-:Y:S01]  /*5aa0*/  @!UP2 UIADD3 UR10, UPT, UPT, UR10, 0x20, URZ ;  /* 0x000000200a0aa890 */ /* 0x000fe2000fffe0ff */
[----:B------:R-:W-:Y:S01]  /*5ab0*/  LOP3.LUT P0, RZ, R22, 0x1, RZ, 0xc0, !PT ;  /* 0x0000000116ff7812 */ /* 0x000fe2000780c0ff */
[----:B------:R-:W-:Y:S01]  /*5ac0*/  IMAD.IADD R19, R8, 0x1, R58 ;  /* 0x0000000108137824 */ /* 0x000fe200078e023a */
[----:B------:R-:W-:Y:S01]  /*5ad0*/  LOP3.LUT R29, R29, 0x1, RZ, 0x3c, !PT ;  /* 0x000000011d1d7812 */ /* 0x000fe200078e3cff */
[----:B------:R-:W-:Y:S01]  /*5ae0*/  IMAD.IADD R37, R13, 0x1, R64 ;  /* 0x000000010d257824 */ /* 0x000fe200078e0240 */
[----:B------:R-:W-:Y:S06]  /*5af0*/  @!P4 R2UR UR8, R0 ;  /* 0x000000000008c2ca */ /* 0x000fec00000e0000 */
[----:B------:R-:W-:Y:S01]  /*5b00*/  IMAD.U32 R10, RZ, RZ, UR9 ;  /* 0x00000009ff0a7e24 */ /* 0x000fe2000f8e00ff */
[----:B------:R-:W-:Y:S04]  /*5b10*/  UIADD3 UR9, UPT, UPT, UR17, 0x1a0, URZ ;  /* 0x000001a011097890 */ /* 0x000fe8000fffe0ff */
[----:B------:R-:W-:Y:S01]  /*5b20*/  @!P4 R2UR UR20, R10 ;  /* 0x000000000a14c2ca */ /* 0x000fe200000e0000 */
[----:B------:R-:W-:Y:S01]  /*5b30*/  UPRMT UR19, UR45, 0x654, UR9 ;  /* 0x000006542d137896 */ /* 0x000fe20008000009 */
[----:B------:R-:W-:Y:S01]  /*5b40*/  IMAD.U32 R11, RZ, RZ, UR8 ;  /* 0x00000008ff0b7e24 */ /* 0x000fe2000f8e00ff */
[----:B------:R-:W-:Y:S04]  /*5b50*/  @!UP2 ULEA UR8, UR18, UR15, 0xc ;  /* 0x0000000f1208a291 */ /* 0x000fe8000f8e60ff */
[----:B------:R-:W-:Y:S01]  /*5b60*/  @!P4 R2UR UR21, R11 ;  /* 0x000000000b15c2ca */ /* 0x000fe200000e0000 */
[----:B------:R-:W-:Y:S01]  /*5b70*/  @!UP2 UIADD3 UR8, UPT, UPT, UR8, 0x400, URZ ;  /* 0x000004000808a890 */ /* 0x000fe2000fffe0ff */
[----:B------:R-:W-:Y:S11]  /*5b80*/  VOTEU.ALL UP2, P4 ;  /* 0x0000000000ff7886 */ /* 0x000ff60002040000 */
[----:B------:R3:W-:Y:S01]  /*5b90*/  @!UP2 UTMALDG.4D [UR8], [UR20], desc[UR22] ;  /* 0x000016081400a5b4 */ /* 0x0007e20008019000 */
[----:B------:R3:W-:Y:S01]  /*5ba0*/  @!P4 SYNCS.ARRIVE.TRANS64.RED.A0TR RZ, [UR17+0x1a0], R27 ;  /* 0x0001a01bffffc9a7 */ /* 0x0007e20008300411 */
[----:B------:R-:W-:Y:S04]  /*5bb0*/  UIADD3 UR17, UPT, UPT, UR18, 0x1, URZ ;  /* 0x0000000112117890 */ /* 0x000fe8000fffe0ff */
[----:B------:R-:W-:Y:S04]  /*5bc0*/  UISETP.NE.AND UP2, UPT, UR17, 0x3, UPT ;  /* 0x000000031100788c */ /* 0x000fe8000bf45270 */
[----:B------:R-:W-:Y:S02]  /*5bd0*/  USEL UR18, URZ, 0x1, UP2 ;  /* 0x00000001ff127887 */ /* 0x000fe40009000000 */
[----:B------:R-:W-:Y:S02]  /*5be0*/  USEL UR17, UR17, URZ, UP2 ;  /* 0x000000ff11117287 */ /* 0x000fe40009000000 */
[----:B------:R-:W-:Y:S02]  /*5bf0*/  UPLOP3.LUT UP2, UPT, UPT, UPT, UPT, 0x80, 0x8 ;  /* 0x000000000008789c */ /* 0x000fe40003f4f070 */
[----:B------:R-:W-:Y:S01]  /*5c00*/  LOP3.LUT R38, R38, UR18, RZ, 0x3c, !PT ;  /* 0x0000001226267c12 */ /* 0x000fe2000f8e3cff */
[----:B------:R-:W-:Y:S01]  /*5c10*/  SYNCS.ARRIVE.TRANS64.RED.A1T0 RZ, [UR19], RZ ;  /* 0x000000ffffff79a7 */ /* 0x000fe20008100413 */
[----:B------:R-:W-:Y:S07]  /*5c20*/  @P0 BRA `(.L_x_98) ;  /* 0xfffffff0005c0947 */ /* 0x000fee000383ffff */
[----:B------:R-:W-:Y:S01]  /*5c30*/  UIADD3 UR15, UPT, UPT, UR15, 0x1b8, URZ ;  /* 0x000001b80f0f7890 */ /* 0x000fe2000fffe0ff */
[----:B------:R-:W-:-:S03]  /*5c40*/  SHF.L.U32 R3, R38, 0x1f, RZ ;  /* 0x0000001f26037819 */ /* 0x000fc600000006ff */
[----:B------:R-:W-:-:S09]  /*5c50*/  ULEA UR4, UR17, UR15, 0x3 ;  /* 0x0000000f11047291 */ /* 0x000fd2000f8e18ff */
[----:B------:R-:W1:Y:S02]  /*5c60*/  SYNCS.PHASECHK.TRANS64.TRYWAIT P0, [UR4], R3 ;  /* 0x00000003ff0075a7 */ /* 0x000e640008001104 */
[----:B-1----:R-:W-:Y:S05]  /*5c70*/  @!P0 BRA `(.L_x_99) ;  /* 0x0000003800188947 */ /* 0x002fea0003800000 */
.L_x_212:
        /* <DEDUP_REMOVED lines=9> */
.L_x_214:
        /* <DEDUP_REMOVED lines=8> */
.L_x_101:
[----:B-1----:R1:W2:Y:S02]  /*5d90*/  SYNCS.PHASECHK.TRANS64.TRYWAIT P0, [R0+URZ], R3 ;  /* 0x00000003000075a7 */ /* 0x0022a400080011ff */
[----:B--2---:R-:W-:Y:S05]  /*5da0*/  @!P0 NANOSLEEP.SYNCS 0x989680 ;  /* 0x009896800000895d */ /* 0x004fea0003900000 */
[----:B------:R-:W2:Y:S02]  /*5db0*/  @!P0 SYNCS.PHASECHK.TRANS64 P0, [R0+URZ], R3 ;  /* 0x00000003000085a7 */ /* 0x000ea400080010ff */
[----:B--23--:R-:W-:Y:S05]  /*5dc0*/  @P0 EXIT ;  /* 0x000000000000094d */ /* 0x00cfea0003800000 */
[----:B------:R-:W-:Y:S05]  /*5dd0*/  BRA `(.L_x_101) ;  /* 0xfffffffc00ec7947 */ /* 0x000fea000383ffff */
.L_x_89:
[----:B------:R-:W-:-:S06]  /*5de0*/  UISETP.GE.AND UP1, UPT, UR4, 0x4, UPT ;  /* 0x000000040400788c */ /* 0x000fcc000bf26270 */
[----:B------:R-:W-:-:S13]  /*5df0*/  PLOP3.LUT P0, PT, PT, PT, UP1, 0x80, 0x8 ;  /* 0x000000000008781c */ /* 0x000fda0003f0f018 */
[----:B-1----:R-:W-:Y:S05]  /*5e00*/  @!P0 EXIT ;  /* 0x000000000000894d */ /* 0x002fea0003800000 */
[----:B------:R-:W-:Y:S01]  /*5e10*/  BAR.SYNC.DEFER_BLOCKING 0x6, 0xa0 ;  /* 0x0182800000007b1d */ /* 0x000fe20000010000 */
[C---:B------:R-:W-:Y:S01]  /*5e20*/  IMAD.SHL.U32 R2, R76.reuse, 0x20, RZ ;  /* 0x000000204c027824 */ /* 0x040fe200078e00ff */
[----:B------:R-:W-:Y:S01]  /*5e30*/  SHF.R.U32.HI R7, RZ, 0x1, R76 ;  /* 0x00000001ff077819 */ /* 0x000fe2000001164c */
[C---:B------:R-:W-:Y:S01]  /*5e40*/  IMAD.SHL.U32 R0, R76.reuse, 0x4, RZ ;  /* 0x000000044c007824 */ /* 0x040fe200078e00ff */
[----:B------:R-:W-:Y:S01]  /*5e50*/  SHF.R.S32.HI R78, RZ, 0x1f, R3 ;  /* 0x0000001fff4e7819 */ /* 0x000fe20000011403 */
[----:B------:R-:W-:Y:S01]  /*5e60*/  IMAD.SHL.U32 R75, R76, 0x10, RZ ;  /* 0x000000104c4b7824 */ /* 0x000fe200078e00ff */
[----:B------:R-:W-:Y:S01]  /*5e70*/  UMOV UR50, 0x400 ;  /* 0x0000040000327882 */ /* 0x000fe20000000000 */
[----:B------:R-:W-:Y:S01]  /*5e80*/  LOP3.LUT R5, R2, 0xc0, RZ, 0xc0, !PT ;  /* 0x000000c002057812 */ /* 0x000fe200078ec0ff */
[----:B------:R-:W-:Y:S01]  /*5e90*/  ULEA UR50, UR45, UR50, 0x18 ;  /* 0x000000322d327291 */ /* 0x000fe2000f8ec0ff */
[----:B------:R-:W1:Y:S01]  /*5ea0*/  LDC R67, c[0x0][0x370] ;  /* 0x0000dc00ff437b82 */ /* 0x000e620000000800 */
[----:B------:R-:W-:Y:S01]  /*5eb0*/  LOP3.LUT R75, R75, 0x600, RZ, 0xc0, !PT ;  /* 0x000006004b4b7812 */ /* 0x000fe200078ec0ff */
[----:B------:R-:W-:Y:S01]  /*5ec0*/  IMAD.U32 R32, R76, 0x10000, RZ ;  /* 0x000100004c207824 */ /* 0x000fe200078e00ff */
[----:B------:R-:W-:Y:S01]  /*5ed0*/  LOP3.LUT R0, R5, 0x18, R0, 0xf8, !PT ;  /* 0x0000001805007812 */ /* 0x000fe200078ef800 */
[----:B------:R-:W-:Y:S01]  /*5ee0*/  IMAD.MOV.U32 R79, RZ, RZ, 0x10 ;  /* 0x00000010ff4f7424 */ /* 0x000fe200078e00ff */
[--C-:B------:R-:W-:Y:S01]  /*5ef0*/  LOP3.LUT R75, R75, 0x20, R2.reuse, 0xf8, !PT ;  /* 0x000000204b4b7812 */ /* 0x100fe200078ef802 */
[----:B------:R-:W-:Y:S01]  /*5f00*/  IMAD.MOV.U32 R30, RZ, RZ, RZ ;  /* 0x000000ffff1e7224 */ /* 0x000fe200078e00ff */
[----:B------:R-:W-:Y:S01]  /*5f10*/  LOP3.LUT R0, R0, 0x8, R7, 0x78, !PT ;  /* 0x0000000800007812 */ /* 0x000fe200078e7807 */
[----:B------:R-:W2:Y:S01]  /*5f20*/  LDC R28, c[0x0][0xb0c] ;  /* 0x0002c300ff1c7b82 */ /* 0x000ea20000000800 */
[----:B------:R-:W-:Y:S01]  /*5f30*/  LOP3.LUT R75, R75, 0x100, R2, 0xf8, !PT ;  /* 0x000001004b4b7812 */ /* 0x000fe200078ef802 */
[----:B------:R-:W-:Y:S01]  /*5f40*/  IMAD.MOV.U32 R74, RZ, RZ, RZ ;  /* 0x000000ffff4a7224 */ /* 0x000fe200078e00ff */
[----:B------:R-:W-:Y:S01]  /*5f50*/  LEA.HI R78, R78, R3, RZ, 0x6 ;  /* 0x000000034e4e7211 */ /* 0x000fe200078f30ff */
[----:B------:R-:W-:Y:S01]  /*5f60*/  IMAD.MOV.U32 R73, RZ, RZ, RZ ;  /* 0x000000ffff497224 */ /* 0x000fe200078e00ff */
[C---:B------:R-:W-:Y:S01]  /*5f70*/  LOP3.LUT P0, RZ, R76.reuse, 0x4, RZ, 0xc0, !PT ;  /* 0x000000044cff7812 */ /* 0x040fe2000780c0ff */
[----:B------:R-:W3:Y:S01]  /*5f80*/  LDCU.64 UR58, c[0x0][0x348] ;  /* 0x00006900ff3a77ac */ /* 0x000ee20008000a00 */
[----:B------:R-:W4:Y:S01]  /*5f90*/  LDS R4, [UR50+0x230] ;  /* 0x00023032ff047984 */ /* 0x000f220008000800 */
[----:B------:R-:W1:Y:S01]  /*5fa0*/  LDC R66, c[0x0][0xb20] ;  /* 0x0002c800ff427b82 */ /* 0x000e620000000800 */
[----:B------:R-:W-:Y:S01]  /*5fb0*/  LOP3.LUT R75, R75, R0, RZ, 0xfc, !PT ;  /* 0x000000004b4b7212 */ /* 0x000fe200078efcff */
[----:B------:R-:W-:Y:S01]  /*5fc0*/  UMOV UR55, 0x1 ;  /* 0x0000000100377882 */ /* 0x000fe20000000000 */
[----:B------:R-:W-:Y:S01]  /*5fd0*/  LOP3.LUT R76, R76, 0x60, RZ, 0xc0, !PT ;  /* 0x000000604c4c7812 */ /* 0x000fe200078ec0ff */
[----:B------:R-:W1:Y:S01]  /*5fe0*/  LDCU.64 UR36, c[0x0][0x888] ;  /* 0x00011100ff2477ac */ /* 0x000e620008000a00 */
[----:B------:R-:W-:-:S02]  /*5ff0*/  LOP3.LUT R32, R32, 0x600000, RZ, 0xc0, !PT ;  /* 0x0060000020207812 */ /* 0x000fc400078ec0ff */
[----:B------:R-:W-:Y:S01]  /*6000*/  SEL R79, R79, 0xfffffff0, !P0 ;  /* 0xfffffff04f4f7807 */ /* 0x000fe20004000000 */
[----:B------:R-:W1:Y:S01]  /*6010*/  LDC R27, c[0x0][0xb30] ;  /* 0x0002cc00ff1b7b82 */ /* 0x000e620000000800 */
[----:B------:R-:W-:Y:S01]  /*6020*/  SHF.R.S32.HI R78, RZ, 0x6, R78 ;  /* 0x00000006ff4e7819 */ /* 0x000fe2000001144e */
[----:B------:R-:W1:Y:S01]  /*6030*/  LDCU.64 UR38, c[0x0][0x890] ;  /* 0x00011200ff2677ac */ /* 0x000e620008000a00 */
[----:B------:R-:W-:Y:S01]  /*6040*/  UMOV UR57, URZ ;  /* 0x000000ff00397c82 */ /* 0x000fe20008000000 */
[----:B------:R-:W-:-:S04]  /*6050*/  UIADD3 UR56, UPT, UPT, UR50, 0x400, URZ ;  /* 0x0000040032387890 */ /* 0x000fc8000fffe0ff */
[----:B------:R-:W1:Y:S01]  /*6060*/  LDC R65, c[0x0][0x388] ;  /* 0x0000e200ff417b82 */ /* 0x000e620000000800 */
[----:B------:R-:W-:Y:S01]  /*6070*/  UMOV UR54, URZ ;  /* 0x000000ff00367c82 */ /* 0x000fe20008000000 */
[----:B------:R-:W-:-:S06]  /*6080*/  UMOV UR53, URZ ;  /* 0x000000ff00357c82 */ /* 0x000fcc0008000000 */
[----:B------:R-:W1:Y:S08]  /*6090*/  LDC.64 R56, c[0x0][0xb10] ;  /* 0x0002c400ff387b82 */ /* 0x000e700000000a00 */
[----:B------:R-:W1:Y:S01]  /*60a0*/  LDC.64 R24, c[0x0][0xb18] ;  /* 0x0002c600ff187b82 */ /* 0x000e620000000a00 */
[C---:B----4-:R-:W-:Y:S01]  /*60b0*/  VIADD R5, R4.reuse, 0x40 ;  /* 0x0000004004057836 */ /* 0x050fe20000000000 */
[----:B------:R-:W-:-:S06]  /*60c0*/  LOP3.LUT R4, R4, 0xffff, RZ, 0xc0, !PT ;  /* 0x0000ffff04047812 */ /* 0x000fcc00078ec0ff */
[----:B------:R-:W4:Y:S01]  /*60d0*/  LDC.64 R22, c[0x0][0xb28] ;  /* 0x0002ca00ff167b82 */ /* 0x000f220000000a00 */
[----:B------:R-:W-:-:S05]  /*60e0*/  LOP3.LUT R5, R5, 0xffff, RZ, 0xc0, !PT ;  /* 0x0000ffff05057812 */ /* 0x000fca00078ec0ff */
[----:B------:R1:W-:Y:S02]  /*60f0*/  STL.64 [R1], R4 ;  /* 0x0000000401007387 */ /* 0x0003e40000100a00 */
[----:B------:R-:W1:Y:S08]  /*6100*/  LDC.64 R54, c[0x0][0x8b0] ;  /* 0x00022c00ff367b82 */ /* 0x000e700000000a00 */
[----:B------:R-:W1:Y:S08]  /*6110*/  LDC.64 R52, c[0x0][0x8a8] ;  /* 0x00022a00ff347b82 */ /* 0x000e700000000a00 */
[----:B--23--:R-:W1:Y:S02]  /*6120*/  LDC R72, c[0x0][0x374] ;  /* 0x0000dd00ff487b82 */ /* 0x00ce640000000800 */
.L_x_132:
[----:B------:R-:W-:Y:S04]  /*6130*/  SHF.L.U32 R3, R73, 0x1f, RZ ;  /* 0x0000001f49037819 */ /* 0x000fe800000006ff */
[----:B--2---:R-:W2:Y:S02]  /*6140*/  SYNCS.PHASECHK.TRANS64.TRYWAIT P0, [UR50+0x1e0], R3 ;  /* 0x0001e003ff0075a7 */ /* 0x004ea40008001132 */
[----:B-12---:R-:W-:Y:S05]  /*6150*/  @!P0 BRA `(.L_x_102) ;  /* 0x0000003400108947 */ /* 0x006fea0003800000 */
.L_x_216:
[----:B------:R-:W3:Y:S01]  /*6160*/  LDS.128 R60, [UR50+0x220] ;  /* 0x00022032ff3c7984 */ /* 0x000ee20008000c00 */
[----:B------:R-:W-:Y:S01]  /*6170*/  UIADD3 UR4, UPT, UPT, UR50, 0x1e8, URZ ;  /* 0x000001e832047890 */ /* 0x000fe2000fffe0ff */
[----:B--2---:R-:W-:Y:S01]  /*6180*/  IMAD R0, R30, 0x4, R1 ;  /* 0x000000041e007824 */ /* 0x004fe200078e0201 */
[-C--:B------:R-:W-:Y:S02]  /*6190*/  IABS R9, R78.reuse ;  /* 0x0000004e00097213 */ /* 0x080fe40000000000 */
[----:B------:R-:W-:Y:S01]  /*61a0*/  UPRMT UR4, URZ, 0x654, UR4 ;  /* 0x00000654ff047896 */ /* 0x000fe20008000004 */
[----:B------:R-:W-:Y:S01]  /*61b0*/  IABS R3, R78 ;  /* 0x0000004e00037213 */ /* 0x000fe20000000000 */
[----:B------:R-:W2:Y:S01]  /*61c0*/  I2F.RP R8, R9 ;  /* 0x0000000900087306 */ /* 0x000ea20000209400 */
[----:B------:R-:W-:Y:S01]  /*61d0*/  @!PT LDS RZ, [RZ] ;  /* 0x00000000fffff984 */ /* 0x000fe20000000800 */
[----:B------:R-:W-:Y:S01]  /*61e0*/  @!PT LDS RZ, [RZ] ;  /* 0x00000000fffff984 */ /* 0x000fe20000000800 */
[----:B------:R-:W-:Y:S01]  /*61f0*/  @!PT LDS RZ, [RZ] ;  /* 0x00000000fffff984 */ /* 0x000fe20000000800 */
[----:B------:R-:W-:Y:S01]  /*6200*/  @!PT LDS RZ, [RZ] ;  /* 0x00000000fffff984 */ /* 0x000fe20000000800 */
[----:B------:R1:W-:Y:S06]  /*6210*/  MEMBAR.ALL.CTA ;  /* 0x0000000000007992 */ /* 0x0003ec0000008000 */
[----:B-1----:R-:W1:Y:S01]  /*6220*/  FENCE.VIEW.ASYNC.S ;  /* 0x00000000000073c6 */ /* 0x002e620000000000 */
[----:B------:R-:W-:Y:S01]  /*6230*/  IADD3 R3, PT, PT, RZ, -R3, RZ ;  /* 0x80000003ff037210 */ /* 0x000fe20007ffe0ff */
[----:B-1----:R-:W-:Y:S06]  /*6240*/  SYNCS.ARRIVE.TRANS64.RED.A1T0 RZ, [UR4], RZ ;  /* 0x000000ffffff79a7 */ /* 0x002fec0008100404 */
[----:B------:R1:W5:Y:S01]  /*6250*/  LDL R17, [R0] ;  /* 0x0000000000117983 */ /* 0x0003620000100800 */
[----:B---3--:R-:W-:Y:S01]  /*6260*/  LOP3.LUT P3, RZ, R62, 0x1, RZ, 0xc0, !PT ;  /* 0x000000013eff7812 */ /* 0x008fe2000786c0ff */
[----:B--2---:R-:W2:Y:S11]  /*6270*/  MUFU.RCP R2, R8 ;  /* 0x0000000800027308 */ /* 0x004eb60000001000 */
[----:B------:R-:W-:Y:S01]  /*6280*/  @!UPT UIADD3 URZ, UPT, UPT, URZ, URZ, URZ ;  /* 0x000000fffffff290 */ /* 0x000fe2000fffe0ff */
[----:B------:R-:W-:Y:S02]  /*6290*/  @P3 MOV R31, R60 ;  /* 0x0000003c001f3202 */ /* 0x000fe40000000f00 */
[----:B------:R-:W-:Y:S01]  /*62a0*/  @P3 LOP3.LUT R29, R61, 0xffff, RZ, 0xc0, !PT ;  /* 0x0000ffff3d1d3812 */ /* 0x000fe200078ec0ff */
[----:B--2---:R-:W-:Y:S01]  /*62b0*/  VIADD R6, R2, 0xffffffe ;  /* 0x0ffffffe02067836 */ /* 0x004fe20000000000 */
[----:B------:R-:W-:Y:S03]  /*62c0*/  IABS R2, R65 ;  /* 0x0000004100027213 */ /* 0x000fe60000000000 */
[----:B------:R-:W2:Y:S02]  /*62d0*/  F2I.FTZ.U32.TRUNC.NTZ R7, R6 ;  /* 0x0000000600077305 */ /* 0x000ea4000021f000 */
[--C-:B--2---:R-:W-:Y:S02]  /*62e0*/  IMAD.MOV R4, RZ, RZ, -R7.reuse ;  /* 0x000000ffff047224 */ /* 0x104fe400078e0a07 */
[----:B------:R-:W-:Y:S02]  /*62f0*/  IMAD.MOV.U32 R6, RZ, RZ, RZ ;  /* 0x000000ffff067224 */ /* 0x000fe400078e00ff */
[----:B------:R-:W-:Y:S01]  /*6300*/  IMAD R5, R4, R9, RZ ;  /* 0x0000000904057224 */ /* 0x000fe200078e02ff */
[----:B------:R-:W-:Y:S03]  /*6310*/  IABS R4, R19 ;  /* 0x0000001300047213 */ /* 0x000fe60000000000 */
[----:B------:R-:W-:Y:S02]  /*6320*/  IMAD.HI.U32 R7, R7, R5, R6 ;  /* 0x0000000507077227 */ /* 0x000fe400078e0006 */
[----:B------:R-:W2:Y:S04]  /*6330*/  I2F.RP R5, R2 ;  /* 0x0000000200057306 */ /* 0x000ea80000209400 */
[----:B------:R-:W-:Y:S04]  /*6340*/  IMAD.HI.U32 R10, R7, R4, RZ ;  /* 0x00000004070a7227 */ /* 0x000fe800078e00ff */
[----:B------:R-:W-:Y:S01]  /*6350*/  IMAD R4, R10, R3, R4 ;  /* 0x000000030a047224 */ /* 0x000fe200078e0204 */
[----:B------:R-:W-:Y:S04]  /*6360*/  LOP3.LUT R3, R19, R78, RZ, 0x3c, !PT ;  /* 0x0000004e13037212 */ /* 0x000fe800078e3cff */
[----:B------:R-:W-:Y:S01]  /*6370*/  ISETP.GT.U32.AND P0, PT, R9, R4, PT ;  /* 0x000000040900720c */ /* 0x000fe20003f04070 */
[----:B--2---:R-:W2:Y:S01]  /*6380*/  MUFU.RCP R5, R5 ;  /* 0x0000000500057308 */ /* 0x004ea20000001000 */
[----:B------:R-:W-:Y:S11]  /*6390*/  ISETP.GE.AND P1, PT, R3, RZ, PT ;  /* 0x000000ff0300720c */ /* 0x000ff60003f26270 */
[----:B------:R-:W-:Y:S02]  /*63a0*/  @!P0 IMAD.IADD R4, R4, 0x1, -R9 ;  /* 0x0000000104048824 */ /* 0x000fe400078e0a09 */
[----:B------:R-:W-:Y:S01]  /*63b0*/  @!P0 VIADD R10, R10, 0x1 ;  /* 0x000000010a0a8836 */ /* 0x000fe20000000000 */
[----:B------:R-:W-:Y:S02]  /*63c0*/  ISETP.NE.AND P0, PT, R78, RZ, PT ;  /* 0x000000ff4e00720c */ /* 0x000fe40003f05270 */
[----:B------:R-:W-:Y:S01]  /*63d0*/  ISETP.GE.U32.AND P2, PT, R4, R9, PT ;  /* 0x000000090400720c */ /* 0x000fe20003f46070 */
[----:B--2---:R-:W-:Y:S04]  /*63e0*/  VIADD R6, R5, 0xffffffe ;  /* 0x0ffffffe05067836 */ /* 0x004fe80000000000 */
[----:B------:R-:W2:Y:S08]  /*63f0*/  F2I.FTZ.U32.TRUNC.NTZ R7, R6 ;  /* 0x0000000600077305 */ /* 0x000eb0000021f000 */
[----:B------:R-:W-:Y:S05]  /*6400*/  @P2 IADD3 R10, PT, PT, R10, 0x1, RZ ;  /* 0x000000010a0a2810 */ /* 0x000fea0007ffe0ff */
[----:B------:R-:W-:Y:S01]  /*6410*/  @!P1 IMAD.MOV R10, RZ, RZ, -R10 ;  /* 0x000000ffff0a9224 */ /* 0x000fe200078e0a0a */
[----:B------:R-:W-:Y:S01]  /*6420*/  @!P0 LOP3.LUT R10, RZ, R78, RZ, 0x33, !PT ;  /* 0x0000004eff0a8212 */ /* 0x000fe200078e33ff */
[--C-:B--2---:R-:W-:Y:S01]  /*6430*/  IMAD.MOV R3, RZ, RZ, -R7.reuse ;  /* 0x000000ffff037224 */ /* 0x104fe200078e0a07 */
[----:B------:R-:W-:Y:S01]  /*6440*/  ISETP.GE.AND P0, PT, R26, 0x1, PT ;  /* 0x000000011a00780c */ /* 0x000fe20003f06270 */
[----:B------:R-:W-:Y:S01]  /*6450*/  IMAD.MOV.U32 R6, RZ, RZ, RZ ;  /* 0x000000ffff067224 */ /* 0x000fe200078e00ff */
[----:B------:R-:W-:Y:S01]  /*6460*/  LOP3.LUT R11, R10, R65, RZ, 0x3c, !PT ;  /* 0x000000410a0b7212 */ /* 0x000fe200078e3cff */
[----:B------:R-:W-:Y:S01]  /*6470*/  IMAD R4, R3, R2, RZ ;  /* 0x0000000203047224 */ /* 0x000fe200078e02ff */
[----:B------:R-:W-:Y:S03]  /*6480*/  IABS R3, R10 ;  /* 0x0000000a00037213 */ /* 0x000fe60000000000 */
[----:B------:R-:W-:Y:S06]  /*6490*/  IMAD.HI.U32 R7, R7, R4, R6 ;  /* 0x0000000407077227 */ /* 0x000fec00078e0006 */
[----:B------:R-:W-:Y:S05]  /*64a0*/  IMAD.HI.U32 R12, R7, R3, RZ ;  /* 0x00000003070c7227 */ /* 0x000fea00078e00ff */
[----:B------:R-:W-:Y:S05]  /*64b0*/  IADD3 R4, PT, PT, -R12, RZ, RZ ;  /* 0x000000ff0c047210 */ /* 0x000fea0007ffe1ff */
[C---:B------:R-:W-:Y:S05]  /*64c0*/  IMAD R3, R2.reuse, R4, R3 ;  /* 0x0000000402037224 */ /* 0x040fea00078e0203 */
[----:B------:R-:W-:Y:S11]  /*64d0*/  ISETP.GT.U32.AND P4, PT, R2, R3, PT ;  /* 0x000000030200720c */ /* 0x000ff60003f84070 */
[----:B------:R-:W-:Y:S02]  /*64e0*/  @!UPT UIADD3 URZ, UPT, UPT, URZ, URZ, URZ ;  /* 0x000000fffffff290 */ /* 0x000fe4000fffe0ff */
[----:B------:R-:W-:Y:S05]  /*64f0*/  @!P4 IMAD.IADD R3, R3, 0x1, -R2 ;  /* 0x000000010303c824 */ /* 0x000fea00078e0a02 */
[----:B------:R-:W-:Y:S01]  /*6500*/  ISETP.GE.U32.AND P2, PT, R3, R2, PT ;  /* 0x000000020300720c */ /* 0x000fe20003f46070 */
[----:B------:R-:W-:Y:S01]  /*6510*/  @!UPT UIADD3 URZ, UPT, UPT, URZ, URZ, URZ ;  /* 0x000000fffffff290 */ /* 0x000fe2000fffe0ff */
[----:B-1----:R-:W-:Y:S11]  /*6520*/  @!P0 BRA `(.L_x_103) ;  /* 0x0000000000a48947 */ /* 0x002ff60003800000 */
[----:B------:R-:W-:Y:S01]  /*6530*/  IMAD.HI.U32 R13, R72, R25, RZ ;  /* 0x00000019480d7227 */ /* 0x000fe200078e00ff */
[----:B------:R-:W-:Y:S02]  /*6540*/  ISETP.NE.AND P0, PT, R24, 0x1, PT ;  /* 0x000000011800780c */ /* 0x000fe40003f05270 */
[----:B------:R-:W-:Y:S01]  /*6550*/  ISETP.NE.AND P1, PT, R26, 0x1, PT ;  /* 0x000000011a00780c */ /* 0x000fe20003f25270 */
[----:B------:R-:W-:Y:S01]  /*6560*/  IMAD.HI.U32 R14, R67, R56, RZ ;  /* 0x00000038430e7227 */ /* 0x000fe200078e00ff */
[----:B------:R-:W-:Y:S02]  /*6570*/  SHF.R.U32.HI R13, RZ, R66, R13 ;  /* 0x00000042ff0d7219 */ /* 0x000fe4000001160d */
[----:B------:R-:W-:Y:S01]  /*6580*/  ISETP.NE.AND P5, PT, R28, 0x1, PT ;  /* 0x000000011c00780c */ /* 0x000fe20003fa5270 */
[----:B------:R-:W-:Y:S01]  /*6590*/  IMAD.HI.U32 R18, R31, R56, RZ ;  /* 0x000000381f127227 */ /* 0x000fe200078e00ff */
[----:B------:R-:W-:Y:S02]  /*65a0*/  SHF.R.U32.HI R14, RZ, R57, R14 ;  /* 0x00000039ff0e7219 */ /* 0x000fe4000001160e */
[----:B------:R-:W-:Y:S01]  /*65b0*/  SEL R3, R72, R13, !P0 ;  /* 0x0000000d48037207 */ /* 0x000fe20004000000 */
[----:B------:R-:W-:Y:S01]  /*65c0*/  IMAD.HI.U32 R13, R29, R25, RZ ;  /* 0x000000191d0d7227 */ /* 0x000fe200078e00ff */
[----:B------:R-:W-:Y:S02]  /*65d0*/  SEL R7, R67, R14, !P5 ;  /* 0x0000000e43077207 */ /* 0x000fe40006800000 */
[----:B------:R-:W-:Y:S01]  /*65e0*/  SHF.R.U32.HI R18, RZ, R57, R18 ;  /* 0x00000039ff127219 */ /* 0x000fe20000011612 */
[-C--:B----4-:R-:W-:Y:S04]  /*65f0*/  IMAD.HI.U32 R14, R3, R22.reuse, RZ ;  /* 0x00000016030e7227 */ /* 0x090fe800078e00ff */
[----:B------:R-:W-:Y:S01]  /*6600*/  IMAD.HI.U32 R16, R7, R22, RZ ;  /* 0x0000001607107227 */ /* 0x000fe200078e00ff */
[-C--:B------:R-:W-:Y:S02]  /*6610*/  @P1 SHF.R.U32.HI R3, RZ, R23.reuse, R14 ;  /* 0x00000017ff031219 */ /* 0x080fe4000001160e */
[----:B------:R-:W-:Y:S02]  /*6620*/  SHF.R.U32.HI R14, RZ, R66, R13 ;  /* 0x00000042ff0e7219 */ /* 0x000fe4000001160d */
[----:B------:R-:W-:Y:S01]  /*6630*/  @P1 SHF.R.U32.HI R7, RZ, R23, R16 ;  /* 0x00000017ff071219 */ /* 0x000fe20000011610 */
[C---:B------:R-:W-:Y:S01]  /*6640*/  IMAD R2, R26.reuse, R3, RZ ;  /* 0x000000031a027224 */ /* 0x040fe200078e02ff */
[----:B------:R-:W-:Y:S02]  /*6650*/  SEL R5, R29, R14, !P0 ;  /* 0x0000000e1d057207 */ /* 0x000fe40004000000 */
[----:B------:R-:W-:Y:S01]  /*6660*/  SEL R3, R31, R18, !P5 ;  /* 0x000000121f037207 */ /* 0x000fe20006800000 */
[----:B------:R-:W-:Y:S01]  /*6670*/  IMAD R4, R26, R7, RZ ;  /* 0x000000071a047224 */ /* 0x000fe200078e02ff */
[C---:B------:R-:W-:Y:S01]  /*6680*/  ISETP.GE.AND P0, PT, R5.reuse, R2, PT ;  /* 0x000000020500720c */ /* 0x040fe20003f06270 */
[----:B------:R-:W-:Y:S03]  /*6690*/  IMAD.HI.U32 R6, R5, R22, RZ ;  /* 0x0000001605067227 */ /* 0x000fe600078e00ff */
[----:B------:R-:W-:Y:S01]  /*66a0*/  ISETP.GE.OR P0, PT, R3, R4, P0 ;  /* 0x000000040300720c */ /* 0x000fe20000706670 */
[----:B------:R-:W-:Y:S01]  /*66b0*/  IMAD.MOV R4, RZ, RZ, -R3 ;  /* 0x000000ffff047224 */ /* 0x000fe200078e0a03 */
[-C--:B------:R-:W-:Y:S03]  /*66c0*/  SHF.R.U32.HI R6, RZ, R23.reuse, R6 ;  /* 0x00000017ff067219 */ /* 0x080fe60000011606 */
[----:B------:R-:W-:Y:S01]  /*66d0*/  IMAD R31, R28, R4, R31 ;  /* 0x000000041c1f7224 */ /* 0x000fe200078e021f */
[----:B------:R-:W-:Y:S05]  /*66e0*/  SEL R9, R5, R6, !P1 ;  /* 0x0000000605097207 */ /* 0x000fea0004800000 */
[----:B------:R-:W-:Y:S02]  /*66f0*/  IMAD.MOV R6, RZ, RZ, -R9 ;  /* 0x000000ffff067224 */ /* 0x000fe400078e0a09 */
[C---:B------:R-:W-:Y:S04]  /*6700*/  @!P0 IMAD.HI.U32 R2, R3.reuse, R22, RZ ;  /* 0x0000001603028227 */ /* 0x040fe800078e00ff */
[----:B------:R-:W-:Y:S01]  /*6710*/  IMAD R6, R26, R6, R5 ;  /* 0x000000061a067224 */ /* 0x000fe200078e0205 */
[----:B------:R-:W-:Y:S04]  /*6720*/  @!P0 SHF.R.U32.HI R2, RZ, R23, R2 ;  /* 0x00000017ff028219 */ /* 0x000fe80000011602 */
[----:B------:R-:W-:Y:S02]  /*6730*/  @!P0 SEL R0, R3, R2, !P1 ;  /* 0x0000000203008207 */ /* 0x000fe40004800000 */
[----:B------:R-:W-:Y:S02]  /*6740*/  IADD3 R2, PT, PT, -R5, RZ, RZ ;  /* 0x000000ff05027210 */ /* 0x000fe40007ffe1ff */
[----:B------:R-:W-:Y:S01]  /*6750*/  @!P0 IADD3 R8, PT, PT, R9, -R0, RZ ;  /* 0x8000000009088210 */ /* 0x000fe20007ffe0ff */
[----:B------:R-:W-:Y:S02]  /*6760*/  @!P0 IMAD R0, R7, R6, R0 ;  /* 0x0000000607008224 */ /* 0x000fe400078e0200 */
[----:B------:R-:W-:Y:S02]  /*6770*/  IMAD R29, R24, R2, R29 ;  /* 0x00000002181d7224 */ /* 0x000fe400078e021d */
[----:B------:R-:W-:Y:S02]  /*6780*/  @!P0 IMAD R5, R8, R26, R3 ;  /* 0x0000001a08058224 */ /* 0x000fe400078e0203 */
[----:B------:R-:W-:Y:S04]  /*6790*/  @!P0 IMAD.MOV.U32 R3, RZ, RZ, R0 ;  /* 0x000000ffff038224 */ /* 0x000fe800078e0000 */
[----:B------:R-:W-:Y:S02]  /*67a0*/  IMAD R31, R3, R28, R31 ;  /* 0x0000001c031f7224 */ /* 0x000fe400078e021f */
[----:B------:R-:W-:Y:S07]  /*67b0*/  IMAD R29, R5, R24, R29 ;  /* 0x00000018051d7224 */ /* 0x000fee00078e021d */
.L_x_103:
[----:B------:R-:W-:Y:S01]  /*67c0*/  ISETP.NE.AND P0, PT, R27, 0x1, PT ;  /* 0x000000011b00780c */ /* 0x000fe20003f05270 */
[----:B------:R-:W1:Y:S01]  /*67d0*/  LDC.64 R6, c[0x0][0xb10] ;  /* 0x0002c400ff067b82 */ /* 0x000e620000000a00 */
[----:B------:R-:W-:Y:S01]  /*67e0*/  R2UR UR4, R11 ;  /* 0x000000000b0472ca */ /* 0x000fe200000e0000 */
[----:B------:R-:W-:Y:S01]  /*67f0*/  @!P4 VIADD R12, R12, 0x1 ;  /* 0x000000010c0cc836 */ /* 0x000fe20000000000 */
[----:B------:R-:W-:Y:S01]  /*6800*/  ISETP.NE.AND P1, PT, R65, RZ, PT ;  /* 0x000000ff4100720c */ /* 0x000fe20003f25270 */
[----:B------:R-:W-:Y:S01]  /*6810*/  IMAD.MOV R8, RZ, RZ, -R10 ;  /* 0x000000ffff087224 */ /* 0x000fe200078e0a0a */
[----:B------:R-:W-:Y:S03]  /*6820*/  R2UR UR42, R37 ;  /* 0x00000000252a72ca */ /* 0x000fe600000e0000 */
[----:B------:R-:W2:Y:S01]  /*6830*/  LDC.64 R4, c[0x0][0xb18] ;  /* 0x0002c600ff047b82 */ /* 0x000ea20000000a00 */
[----:B------:R-:W-:Y:S01]  /*6840*/  R2UR UR43, R10 ;  /* 0x000000000a2b72ca */ /* 0x000fe200000e0000 */
[----:B------:R-:W-:Y:S01]  /*6850*/  @P2 VIADD R12, R12, 0x1 ;  /* 0x000000010c0c2836 */ /* 0x000fe20000000000 */
[C---:B------:R-:W-:Y:S01]  /*6860*/  R2UR UR5, R65.reuse ;  /* 0x00000000410572ca */ /* 0x040fe200000e0000 */
[----:B------:R-:W-:Y:S04]  /*6870*/  IMAD R19, R78, R8, R19 ;  /* 0x000000084e137224 */ /* 0x000fe800078e0213 */
[----:B------:R-:W3:Y:S01]  /*6880*/  @!P0 LDC R0, c[0x0][0xb20] ;  /* 0x0002c800ff008b82 */ /* 0x000ee20000000800 */
[----:B------:R-:W-:Y:S01]  /*6890*/  R2UR UR44, R12 ;  /* 0x000000000c2c72ca */ /* 0x000fe200000e0000 */
[----:B------:R-:W-:Y:S01]  /*68a0*/  UISETP.GE.AND UP1, UPT, UR4, URZ, UPT ;  /* 0x000000ff0400728c */ /* 0x000fe2000bf26270 */
[----:B------:R-:W-:Y:S05]  /*68b0*/  R2UR UR4, R65 ;  /* 0x00000000410472ca */ /* 0x000fea00000e0000 */
[----:B------:R-:W4:Y:S01]  /*68c0*/  @!P0 LDC R2, c[0x0][0xb0c] ;  /* 0x0002c300ff028b82 */ /* 0x000f220000000800 */
[----:B------:R-:W-:Y:S01]  /*68d0*/  R2UR UR51, R19 ;  /* 0x00000000133372ca */ /* 0x000fe200000e0000 */
[----:B------:R-:W-:Y:S01]  /*68e0*/  VOTEU.ALL UP0, P1 ;  /* 0x0000000000ff7886 */ /* 0x000fe20000800000 */
[----:B------:R-:W-:Y:S03]  /*68f0*/  USHF.L.U32 UR42, UR42, 0x6, URZ ;  /* 0x000000062a2a7899 */ /* 0x000fe600080006ff */
[----:B------:R-:W-:Y:S02]  /*6900*/  @!UP1 UIADD3 UR44, UPT, UPT, -UR44, URZ, URZ ;  /* 0x000000ff2c2c9290 */ /* 0x000fe4000fffe1ff */
[----:B------:R-:W-:Y:S01]  /*6910*/  @!UP0 ULOP3.LUT UR44, URZ, UR4, URZ, 0x33, !UPT ;  /* 0x00000004ff2c8292 */ /* 0x000fe2000f8e33ff */
[----:B--2---:R-:W-:Y:S01]  /*6920*/  @!P0 ISETP.NE.AND P1, PT, R4, 0x1, PT ;  /* 0x000000010400880c */ /* 0x004fe20003f25270 */
[----:B-1----:R-:W-:Y:S01]  /*6930*/  @!P0 IMAD.HI.U32 R6, R31, R6, RZ ;  /* 0x000000061f068227 */ /* 0x002fe200078e00ff */
[----:B------:R-:W-:Y:S03]  /*6940*/  ULOP3.LUT UP0, URZ, UR56, 0x1b0, URZ, 0xc0, !UPT ;  /* 0x000001b038ff7892 */ /* 0x000fe6000f80c0ff */
[----:B------:R-:W-:Y:S01]  /*6950*/  USHF.L.U32 UR51, UR51, 0x6, URZ ;  /* 0x0000000633337899 */ /* 0x000fe200080006ff */
[----:B------:R-:W-:Y:S01]  /*6960*/  @!P0 IMAD.HI.U32 R3, R29, R5, RZ ;  /* 0x000000051d038227 */ /* 0x000fe200078e00ff */
[----:B------:R-:W-:Y:S03]  /*6970*/  @!P0 SHF.R.U32.HI R6, RZ, R7, R6 ;  /* 0x00000007ff068219 */ /* 0x000fe60000011606 */
[----:B------:R-:W-:Y:S01]  /*6980*/  IMAD R8, RZ, RZ, -UR44 ;  /* 0x8000002cff087e24 */ /* 0x000fe2000f8e02ff */
[----:B---3--:R-:W-:Y:S02]  /*6990*/  @!P0 SHF.R.U32.HI R0, RZ, R0, R3 ;  /* 0x00000000ff008219 */ /* 0x008fe40000011603 */
[----:B----4-:R-:W-:Y:S02]  /*69a0*/  @!P0 ISETP.NE.AND P2, PT, R2, 0x1, PT ;  /* 0x000000010200880c */ /* 0x010fe40003f45270 */
[----:B------:R-:W-:Y:S02]  /*69b0*/  R2UR UR4, R8 ;  /* 0x00000000080472ca */ /* 0x000fe400000e0000 */
[----:B------:R-:W-:Y:S02]  /*69c0*/  @P3 SHF.R.U32.HI R8, RZ, 0x10, R61 ;  /* 0x00000010ff083819 */ /* 0x000fe4000001163d */
[----:B------:R-:W-:Y:S02]  /*69d0*/  @!P0 SEL R6, R31, R6, !P2 ;  /* 0x000000061f068207 */ /* 0x000fe40005000000 */
[----:B------:R-:W-:Y:S02]  /*69e0*/  @!P0 SEL R3, R29, R0, !P1 ;  /* 0x000000001d038207 */ /* 0x000fe40004800000 */
[----:B------:R-:W-:Y:S03]  /*69f0*/  @P3 R2UR UR52, R8 ;  /* 0x00000000083432ca */ /* 0x000fe600000e0000 */
[----:B------:R-:W-:Y:S02]  /*6a00*/  @!P0 IMAD.IADD R0, R3, 0x1, -R6 ;  /* 0x0000000103008824 */ /* 0x000fe400078e0a06 */
[----:B------:R-:W-:Y:S01]  /*6a10*/  @!P0 IMAD.IADD R3, R6, 0x1, -R3 ;  /* 0x0000000106038824 */ /* 0x000fe200078e0a03 */
[----:B------:R-:W-:Y:S01]  /*6a20*/  UIMAD UR43, UR5, UR4, UR43 ;  /* 0x00000004052b72a4 */ /* 0x000fe2000f8e022b */
[----:B------:R-:W-:Y:S02]  /*6a30*/  @!P0 IMAD R31, R0, R2, R31 ;  /* 0x00000002001f8224 */ /* 0x000fe400078e021f */
[----:B------:R-:W-:Y:S01]  /*6a40*/  @!P0 IMAD R29, R3, R4, R29 ;  /* 0x00000004031d8224 */ /* 0x000fe200078e021d */
[----:B------:R-:W-:Y:S08]  /*6a50*/  BRA.U !UP0, `(.L_x_104) ;  /* 0x00000001087c7547 */ /* 0x000ff0000b800000 */
[----:B------:R-:W1:Y:S01]  /*6a60*/  LDCU.64 UR8, c[0x4][0x80] ;  /* 0x01001000ff0877ac */ /* 0x000e620008000a00 */
[----:B------:R-:W-:Y:S01]  /*6a70*/  MOV R2, 0x0 ;  /* 0x0000000000027802 */ /* 0x000fe20000000f00 */
[----:B------:R-:W-:Y:S02]  /*6a80*/  HFMA2 R12, -RZ, RZ, 0, 5.9604644775390625e-08 ;  /* 0x00000001ff0c7431 */ /* 0x000fe400000001ff */
[----:B------:R-:W-:Y:S01]  /*6a90*/  IMAD.MOV.U32 R8, RZ, RZ, 0x70 ;  /* 0x00000070ff087424 */ /* 0x000fe200078e00ff */
[----:B------:R2:W3:Y:S01]  /*6aa0*/  LDC.64 R14, c[0x4][R2] ;  /* 0x01000000020e7b82 */ /* 0x0004e20000000a00 */
[----:B------:R-:W4:Y:S01]  /*6ab0*/  LDCU.64 UR6, c[0x4][0x88] ;  /* 0x01001100ff0677ac */ /* 0x000f220008000a00 */
[----:B------:R-:W-:Y:S01]  /*6ac0*/  IMAD.MOV.U32 R13, RZ, RZ, RZ ;  /* 0x000000ffff0d7224 */ /* 0x000fe200078e00ff */
[----:B------:R-:W2:Y:S01]  /*6ad0*/  LDCU.64 UR4, c[0x4][0x8] ;  /* 0x01000100ff0477ac */ /* 0x000ea20008000a00 */
[----:B-1----:R-:W-:Y:S01]  /*6ae0*/  MOV R5, UR9 ;  /* 0x0000000900057c02 */ /* 0x002fe20008000f00 */
[----:B------:R-:W-:Y:S01]  /*6af0*/  IMAD.U32 R4, RZ, RZ, UR8 ;  /* 0x00000008ff047e24 */ /* 0x000fe2000f8e00ff */
[----:B----4-:R-:W-:Y:S01]  /*6b00*/  MOV R7, UR7 ;  /* 0x0000000700077c02 */ /* 0x010fe20008000f00 */
[----:B------:R-:W-:Y:S01]  /*6b10*/  IMAD.U32 R6, RZ, RZ, UR6 ;  /* 0x00000006ff067e24 */ /* 0x000fe2000f8e00ff */
[----:B--2---:R-:W-:Y:S01]  /*6b20*/  MOV R11, UR5 ;  /* 0x00000005000b7c02 */ /* 0x004fe20008000f00 */
[----:B------:R-:W-:Y:S02]  /*6b30*/  IMAD.U32 R10, RZ, RZ, UR4 ;  /* 0x00000004ff0a7e24 */ /* 0x000fe4000f8e00ff */
[----:B------:R-:W-:Y:S07]  /*6b40*/  LEPC R20, `(.L_x_105) ;  /* 0x000000001014794e */ /* 0x000fee0000000000 */
[----:B---3-5:R-:W-:Y:S05]  /*6b50*/  CALL.ABS.NOINC R14 ;  /* 0x000000000e007343 */ /* 0x028fea0003c00000 */
.L_x_105:
[----:B------:R-:W1:Y:S01]  /*6b60*/  LDCU.64 UR8, c[0x4][0x80] ;  /* 0x01001000ff0877ac */ /* 0x000e620008000a00 */
[----:B------:R-:W2:Y:S01]  /*6b70*/  LDC.64 R2, c[0x4][R2] ;  /* 0x0100000002027b82 */ /* 0x000ea20000000a00 */
[----:B------:R-:W-:Y:S02]  /*6b80*/  HFMA2 R12, -RZ, RZ, 0, 5.9604644775390625e-08 ;  /* 0x00000001ff0c7431 */ /* 0x000fe400000001ff */
[----:B------:R-:W-:Y:S02]  /*6b90*/  IMAD.MOV.U32 R8, RZ, RZ, 0x70 ;  /* 0x00000070ff087424 */ /* 0x000fe400078e00ff */
[----:B------:R-:W-:Y:S01]  /*6ba0*/  IMAD.MOV.U32 R13, RZ, RZ, RZ ;  /* 0x000000ffff0d7224 */ /* 0x000fe200078e00ff */
[----:B------:R-:W3:Y:S01]  /*6bb0*/  LDCU.64 UR6, c[0x4][0x88] ;  /* 0x01001100ff0677ac */ /* 0x000ee20008000a00 */
[----:B------:R-:W4:Y:S01]  /*6bc0*/  LDCU.64 UR4, c[0x4][0x8] ;  /* 0x01000100ff0477ac */ /* 0x000f220008000a00 */
[----:B-1----:R-:W-:Y:S02]  /*6bd0*/  MOV R4, UR8 ;  /* 0x0000000800047c02 */ /* 0x002fe40008000f00 */
[----:B------:R-:W-:Y:S02]  /*6be0*/  MOV R5, UR9 ;  /* 0x0000000900057c02 */ /* 0x000fe40008000f00 */
[----:B---3--:R-:W-:Y:S01]  /*6bf0*/  MOV R7, UR7 ;  /* 0x0000000700077c02 */ /* 0x008fe20008000f00 */
[----:B------:R-:W-:Y:S01]  /*6c00*/  IMAD.U32 R6, RZ, RZ, UR6 ;  /* 0x00000006ff067e24 */ /* 0x000fe2000f8e00ff */
[----:B----4-:R-:W-:Y:S01]  /*6c10*/  MOV R11, UR5 ;  /* 0x00000005000b7c02 */ /* 0x010fe20008000f00 */
[----:B------:R-:W-:Y:S02]  /*6c20*/  IMAD.U32 R10, RZ, RZ, UR4 ;  /* 0x00000004ff0a7e24 */ /* 0x000fe4000f8e00ff */
[----:B------:R-:W-:Y:S07]  /*6c30*/  LEPC R20, `(.L_x_104) ;  /* 0x000000001014794e */ /* 0x000fee0000000000 */
[----:B--2---:R-:W-:Y:S05]  /*6c40*/  CALL.ABS.NOINC R2 ;  /* 0x0000000002007343 */ /* 0x004fea0003c00000 */
.L_x_104:
[----:B------:R-:W-:Y:S01]  /*6c50*/  ISETP.NE.U32.AND P3, PT, R54, RZ, PT ;  /* 0x000000ff3600720c */ /* 0x000fe20003f65070 */
[----:B------:R-:W-:Y:S01]  /*6c60*/  UISETP.NE.AND UP2, UPT, UR49, URZ, UPT ;  /* 0x000000ff3100728c */ /* 0x000fe2000bf45270 */
[----:B------:R-:W-:Y:S01]  /*6c70*/  ISETP.NE.U32.AND P2, PT, RZ, UR36, PT ;  /* 0x00000024ff007c0c */ /* 0x000fe2000bf45070 */
[----:B------:R-:W-:Y:S01]  /*6c80*/  UISETP.NE.U32.AND UP1, UPT, UR38, URZ, UPT ;  /* 0x000000ff2600728c */ /* 0x000fe2000bf25070 */
[----:B------:R-:W-:Y:S01]  /*6c90*/  ISETP.NE.AND.EX P3, PT, R55, RZ, PT, P3 ;  /* 0x000000ff3700720c */ /* 0x000fe20003f65330 */
[----:B------:R-:W-:Y:S01]  /*6ca0*/  UPLOP3.LUT UP0, UPT, UPT, UPT, UPT, 0x40, 0x4 ;  /* 0x000000000004789c */ /* 0x000fe20003f0e870 */
[----:B------:R-:W-:Y:S01]  /*6cb0*/  ISETP.NE.AND.EX P2, PT, RZ, UR37, PT, P2 ;  /* 0x00000025ff007c0c */ /* 0x000fe2000bf45320 */
[----:B------:R-:W-:Y:S01]  /*6cc0*/  UISETP.NE.AND.EX UP1, UPT, UR39, URZ, UPT, UP1 ;  /* 0x000000ff2700728c */ /* 0x000fe2000bf25310 */
[----:B------:R-:W-:Y:S04]  /*6cd0*/  PLOP3.LUT P4, PT, PT, PT, UP2, 0x80, 0x8 ;  /* 0x000000000008781c */ /* 0x000fe80003f8f028 */
[----:B------:R-:W-:Y:S01]  /*6ce0*/  P2R R82, PR, RZ, 0x10 ;  /* 0x00000010ff527803 */ /* 0x000fe20000000000 */
[----:B------:R-:W-:Y:S06]  /*6cf0*/  @UP2 UPLOP3.LUT UP0, UPT, UPT, UPT, UP1, 0x80, 0x8 ;  /* 0x000000000008289c */ /* 0x000fec0003f0f010 */
[----:B------:R-:W-:Y:S01]  /*6d00*/  PLOP3.LUT P0, PT, PT, PT, UP0, 0x80, 0x8 ;  /* 0x000000000008781c */ /* 0x000fe20003f0f008 */
[----:B------:R-:W-:Y:S01]  /*6d10*/  @!UPT UIADD3 URZ, UPT, UPT, URZ, URZ, URZ ;  /* 0x000000fffffff290 */ /* 0x000fe2000fffe0ff */
[----:B------:R-:W-:Y:S11]  /*6d20*/  BRA.U !UP1, `(.L_x_106) ;  /* 0x0000000109387547 */ /* 0x000ff6000b800000 */
[----:B------:R-:W-:Y:S01]  /*6d30*/  UISETP.NE.U32.AND UP0, UPT, UR36, URZ, UPT ;  /* 0x000000ff2400728c */ /* 0x000fe2000bf05070 */
[----:B------:R-:W-:Y:S02]  /*6d40*/  HFMA2 R0, -RZ, RZ, 0, 5.9604644775390625e-08 ;  /* 0x00000001ff007431 */ /* 0x000fe400000001ff */
[----:B------:R-:W-:Y:S01]  /*6d50*/  IMAD.MOV.U32 R59, RZ, RZ, 0x1 ;  /* 0x00000001ff3b7424 */ /* 0x000fe200078e00ff */
[----:B------:R-:W-:Y:S06]  /*6d60*/  UISETP.NE.AND.EX UP0, UPT, UR37, URZ, UPT, UP0 ;  /* 0x000000ff2500728c */ /* 0x000fec000bf05300 */
[----:B------:R-:W-:Y:S05]  /*6d70*/  PLOP3.LUT P1, PT, PT, PT, UP0, 0x80, 0x8 ;  /* 0x000000000008781c */ /* 0x000fea0003f2f008 */
[----:B------:R-:W1:Y:S01]  /*6d80*/  @UP0 LDCU.64 UR6, c[0x0][0x888] ;  /* 0x00011100ff0607ac */ /* 0x000e620008000a00 */
[----:B------:R-:W-:Y:S07]  /*6d90*/  @UP0 UIMAD UR4, UR48, UR38, URZ ;  /* 0x00000026300402a4 */ /* 0x000fee000f8e02ff */
[----:B------:R-:W-:Y:S01]  /*6da0*/  @!P1 PRMT R59, R0, 0x7610, R59 ;  /* 0x00007610003b9816 */ /* 0x000fe2000000003b */
[----:B-1----:R-:W-:Y:S03]  /*6db0*/  @UP0 UIMAD.WIDE UR6, UR4, 0x4, UR6 ;  /* 0x00000004040608a5 */ /* 0x002fe6000f8e0206 */
[----:B------:R-:W1:Y:S03]  /*6dc0*/  @!UP0 LDCU UR4, c[0x0][0x880] ;  /* 0x00011000ff0487ac */ /* 0x000e660008000800 */
[----:B------:R-:W-:Y:S01]  /*6dd0*/  IMAD.U32 R2, RZ, RZ, UR6 ;  /* 0x00000006ff027e24 */ /* 0x000fe2000f8e00ff */
[----:B------:R-:W-:Y:S05]  /*6de0*/  MOV R3, UR7 ;  /* 0x0000000700037c02 */ /* 0x000fea0008000f00 */
[----:B-----5:R2:W5:Y:S02]  /*6df0*/  @P1 LDG.E R35, desc[UR46][R2.64] ;  /* 0x0000002e02231981 */ /* 0x020564000c1e1900 */
[----:B-12---:R-:W-:Y:S02]  /*6e00*/  @!P1 IMAD.U32 R35, RZ, RZ, UR4 ;  /* 0x00000004ff239e24 */ /* 0x006fe4000f8e00ff */
.L_x_106:
[----:B------:R-:W-:Y:S05]  /*6e10*/  @!P3 BRA `(.L_x_107) ;  /* 0x000000000020b947 */ /* 0x000fea0003800000 */
[----:B------:R-:W-:Y:S04]  /*6e20*/  ISETP.NE.U32.AND P1, PT, R52, RZ, PT ;  /* 0x000000ff3400720c */ /* 0x000fe80003f25070 */
[----:B------:R-:W-:Y:S11]  /*6e30*/  ISETP.NE.AND.EX P1, PT, R53, RZ, PT, P1 ;  /* 0x000000ff3500720c */ /* 0x000ff60003f25310 */
[----:B------:R-:W-:Y:S02]  /*6e40*/  @!UPT UIADD3 URZ, UPT, UPT, URZ, URZ, URZ ;  /* 0x000000fffffff290 */ /* 0x000fe4000fffe0ff */
[----:B------:R-:W1:Y:S01]  /*6e50*/  @P1 LDC.64 R2, c[0x0][0x8a8] ;  /* 0x00022a00ff021b82 */ /* 0x000e620000000a00 */
[----:B------:R-:W-:Y:S04]  /*6e60*/  @P1 IMAD R0, R54, UR48, RZ ;  /* 0x0000003036001c24 */ /* 0x000fe8000f8e02ff */
[----:B-1----:R-:W-:Y:S05]  /*6e70*/  @P1 IMAD.WIDE R2, R0, 0x4, R2 ;  /* 0x0000000400021825 */ /* 0x002fea00078e0202 */
[----:B-----5:R1:W5:Y:S02]  /*6e80*/  @P1 LDG.E R33, desc[UR46][R2.64] ;  /* 0x0000002e02211981 */ /* 0x020364000c1e1900 */
[----:B-1----:R-:W2:Y:S02]  /*6e90*/  @!P1 LDC R33, c[0x0][0x8a0] ;  /* 0x00022800ff219b82 */ /* 0x002ea40000000800 */
.L_x_107:
[----:B-----5:R-:W-:Y:S01]  /*6ea0*/  FSETP.NEU.AND P1, PT, R35, RZ, PT ;  /* 0x000000ff2300720b */ /* 0x020fe20003f2d000 */
[----:B------:R-:W-:Y:S01]  /*6eb0*/  ULOP3.LUT UR4, UR55, 0x1, URZ, 0x3c, !UPT ;  /* 0x0000000137047892 */ /* 0x000fe2000f8e3cff */
[----:B------:R-:W-:Y:S01]  /*6ec0*/  SEL R3, RZ, 0xffffffff, P2 ;  /* 0xffffffffff037807 */ /* 0x000fe20001000000 */
[----:B------:R-:W-:Y:S01]  /*6ed0*/  BSSY B1, `(.L_x_108) ;  /* 0x0000035000017945 */ /* 0x000fe20003800000 */
[----:B------:R-:W-:Y:S01]  /*6ee0*/  @P4 LOP3.LUT P2, RZ, R59, 0xff, RZ, 0xc0, !PT ;  /* 0x000000ff3bff4812 */ /* 0x000fe2000784c0ff */
[----:B------:R-:W-:Y:S01]  /*6ef0*/  IMAD.MOV.U32 R85, RZ, RZ, 0x1 ;  /* 0x00000001ff557424 */ /* 0x000fe200078e00ff */
[----:B------:R-:W-:Y:S01]  /*6f00*/  @P4 SEL R4, RZ, 0xffffffff, P1 ;  /* 0xffffffffff044807 */ /* 0x000fe20000800000 */
[----:B------:R-:W-:Y:S01]  /*6f10*/  IMAD.U32 R39, RZ, RZ, UR4 ;  /* 0x00000004ff277e24 */ /* 0x000fe2000f8e00ff */
[----:B------:R-:W-:Y:S01]  /*6f20*/  LEA R83, R30, UR50, 0x3 ;  /* 0x000000321e537c11 */ /* 0x000fe2000f8e18ff */
[----:B------:R-:W-:Y:S01]  /*6f30*/  IMAD.IADD R34, R32, 0x1, R17 ;  /* 0x0000000120227824 */ /* 0x000fe200078e0211 */
[----:B------:R-:W-:Y:S01]  /*6f40*/  @P0 SEL R4, R3, R4, !P2 ;  /* 0x0000000403040207 */ /* 0x000fe20005000000 */
[----:B------:R-:W-:Y:S01]  /*6f50*/  IMAD.U32 R84, RZ, RZ, UR57 ;  /* 0x00000039ff547e24 */ /* 0x000fe2000f8e00ff */
[----:B------:R-:W-:Y:S02]  /*6f60*/  SHF.L.U32 R2, R74, 0x1f, RZ ;  /* 0x0000001f4a027819 */ /* 0x000fe400000006ff */
[----:B------:R-:W-:Y:S02]  /*6f70*/  CS2R R50, SRZ ;  /* 0x0000000000327805 */ /* 0x000fe4000001ff00 */
[----:B------:R-:W-:Y:S01]  /*6f80*/  @P4 LOP3.LUT R81, R4, 0x1, RZ, 0xc0, !PT ;  /* 0x0000000104514812 */ /* 0x000fe200078ec0ff */
[----:B------:R-:W-:Y:S01]  /*6f90*/  IMAD.U32 R4, RZ, RZ, UR57 ;  /* 0x00000039ff047e24 */ /* 0x000fe2000f8e00ff */
[----:B------:R-:W-:Y:S02]  /*6fa0*/  PLOP3.LUT P0, PT, PT, PT, UP1, 0x80, 0x8 ;  /* 0x000000000008781c */ /* 0x000fe40003f0f018 */
[----:B------:R-:W-:Y:S02]  /*6fb0*/  CS2R R48, SRZ ;  /* 0x0000000000307805 */ /* 0x000fe4000001ff00 */
[----:B------:R-:W-:Y:S02]  /*6fc0*/  ISETP.NE.U32.OR P5, PT, R81, 0x1, !P4 ;  /* 0x000000015100780c */ /* 0x000fe400067a5470 */
[----:B------:R-:W-:Y:S02]  /*6fd0*/  CS2R R42, SRZ ;  /* 0x00000000002a7805 */ /* 0x000fe4000001ff00 */
[----:B------:R-:W-:Y:S02]  /*6fe0*/  LEA R0, R4, UR50, 0x3 ;  /* 0x0000003204007c11 */ /* 0x000fe4000f8e18ff */
[----:B------:R-:W-:Y:S02]  /*6ff0*/  CS2R R40, SRZ ;  /* 0x0000000000287805 */ /* 0x000fe4000001ff00 */
[----:B------:R-:W-:Y:S02]  /*7000*/  LOP3.LUT P2, R80, R59, 0xff, RZ, 0xc0, !PT ;  /* 0x000000ff3b507812 */ /* 0x000fe4000784c0ff */
[----:B------:R-:W-:Y:S04]  /*7010*/  SEL R86, RZ, 0xffffffff, P1 ;  /* 0xffffffffff567807 */ /* 0x000fe80000800000 */
[----:B------:R-:W-:Y:S02]  /*7020*/  @P0 SEL R86, R3, R86, !P2 ;  /* 0x0000005603560207 */ /* 0x000fe40005000000 */
[----:B------:R-:W-:Y:S02]  /*7030*/  @P5 SHF.L.U32 R5, R39, 0x1f, RZ ;  /* 0x0000001f27055819 */ /* 0x000fe400000006ff */
[----:B------:R-:W-:Y:S02]  /*7040*/  LOP3.LUT R86, R86, 0x1, RZ, 0xc0, !PT ;  /* 0x0000000156567812 */ /* 0x000fe400078ec0ff */
[----:B------:R-:W1:Y:S01]  /*7050*/  @P5 SYNCS.PHASECHK.TRANS64.TRYWAIT P4, [R0+URZ+0x1a0], R5 ;  /* 0x0001a005000055a7 */ /* 0x000e6200080811ff */
[----:B------:R3:W4:Y:S01]  /*7060*/  SYNCS.PHASECHK.TRANS64.TRYWAIT P3, [R83+URZ+0x1f0], R2 ;  /* 0x0001f002530075a7 */ /* 0x00072200080611ff */
[----:B-1----:R-:W-:Y:S01]  /*7070*/  @P5 SEL R85, RZ, 0x1, !P4 ;  /* 0x00000001ff555807 */ /* 0x002fe20006000000 */
[----:B---34-:R-:W-:Y:S06]  /*7080*/  @!P5 BRA `(.L_x_109) ;  /* 0x000000000064d947 */ /* 0x018fec0003800000 */
[----:B------:R-:W-:Y:S01]  /*7090*/  ISETP.NE.AND P1, PT, R85, RZ, PT ;  /* 0x000000ff5500720c */ /* 0x000fe20003f25270 */
[----:B------:R-:W-:Y:S01]  /*70a0*/  BSSY B0, `(.L_x_110) ;  /* 0x0000007000007945 */ /* 0x000fe20003800000 */
[----:B------:R-:W-:Y:S01]  /*70b0*/  ISETP.NE.U32.AND P0, PT, R86, 0x1, PT ;  /* 0x000000015600780c */ /* 0x000fe20003f05070 */
[----:B------:R-:W-:Y:S10]  /*70c0*/  IMAD.U32 R4, RZ, RZ, UR57 ;  /* 0x00000039ff047e24 */ /* 0x000ff4000f8e00ff */
[----:B------:R-:W-:Y:S05]  /*70d0*/  @P1 BRA `(.L_x_111) ;  /* 0x00000000000c1947 */ /* 0x000fea0003800000 */
[----:B------:R-:W-:Y:S04]  /*70e0*/  SHF.L.U32 R3, R39, 0x1f, RZ ;  /* 0x0000001f27037819 */ /* 0x000fe800000006ff */
[----:B------:R-:W1:Y:S02]  /*70f0*/  SYNCS.PHASECHK.TRANS64.TRYWAIT P1, [R0+URZ+0x1a0], R3 ;  /* 0x0001a003000075a7 */ /* 0x000e6400080211ff */
[----:B-1----:R-:W-:Y:S05]  /*7100*/  @!P1 BRA `(.L_x_112) ;  /* 0x00000024003c9947 */ /* 0x002fea0003800000 */
.L_x_111:
[----:B------:R-:W-:Y:S05]  /*7110*/  BSYNC B0 ;  /* 0x0000000000007941 */ /* 0x000fea0003800000 */
.L_x_110:
[----:B-1----:R-:W-:Y:S01]  /*7120*/  @P0 IMAD R0, R4, 0x800, R75 ;  /* 0x0000080004000824 */ /* 0x002fe200078e024b */
[----:B------:R-:W-:Y:S02]  /*7130*/  CS2R R42, SRZ ;  /* 0x00000000002a7805 */ /* 0x000fe4000001ff00 */
[----:B------:R-:W-:Y:S02]  /*7140*/  CS2R R40, SRZ ;  /* 0x0000000000287805 */ /* 0x000fe4000001ff00 */
[----:B------:R-:W-:Y:S02]  /*7150*/  CS2R R50, SRZ ;  /* 0x0000000000327805 */ /* 0x000fe4000001ff00 */
[----:B------:R-:W-:Y:S02]  /*7160*/  CS2R R48, SRZ ;  /* 0x0000000000307805 */ /* 0x000fe4000001ff00 */
[----:B------:R-:W-:Y:S01]  /*7170*/  @P0 LEA R4, R0, UR50, 0x1 ;  /* 0x0000003200040c11 */ /* 0x000fe2000f8e08ff */
[----:B------:R-:W-:Y:S05]  /*7180*/  @P0 WARPSYNC.ALL ;  /* 0x0000000000000948 */ /* 0x000fea0003800000 */
[----:B------:R1:W3:Y:S01]  /*7190*/  @P0 LDSM.16.M88.4 R40, [R4+0x400] ;  /* 0x000400000428083b */ /* 0x0002e20000000200 */
[----:B------:R-:W-:Y:S01]  /*71a0*/  UIADD3 UR5, UPT, UPT, UR57, 0x1, URZ ;  /* 0x0000000139057890 */ /* 0x000fe2000fffe0ff */
[----:B------:R-:W-:Y:S03]  /*71b0*/  @P0 IMAD R0, R79, 0x2, R4 ;  /* 0x000000024f000824 */ /* 0x000fe600078e0204 */
[----:B------:R-:W-:Y:S02]  /*71c0*/  UISETP.NE.AND UP0, UPT, UR5, 0x3, UPT ;  /* 0x000000030500788c */ /* 0x000fe4000bf05270 */
[----:B------:R1:W4:Y:S02]  /*71d0*/  @P0 LDSM.16.M88.4 R48, [R0+0x400] ;  /* 0x000400000030083b */ /* 0x0003240000000200 */
[----:B------:R-:W-:Y:S02]  /*71e0*/  USEL UR4, URZ, 0x1, UP0 ;  /* 0x00000001ff047887 */ /* 0x000fe40008000000 */
[----:B------:R-:W-:Y:S04]  /*71f0*/  USEL UR5, UR5, URZ, UP0 ;  /* 0x000000ff05057287 */ /* 0x000fe80008000000 */
[----:B------:R-:W-:Y:S02]  /*7200*/  LOP3.LUT R39, R39, UR4, RZ, 0x3c, !PT ;  /* 0x0000000427277c12 */ /* 0x000fe4000f8e3cff */
[----:B------:R-:W-:Y:S02]  /*7210*/  IMAD.U32 R84, RZ, RZ, UR5 ;  /* 0x00000005ff547e24 */ /* 0x000fe4000f8e00ff */
.L_x_109:
[----:B------:R-:W-:Y:S05]  /*7220*/  BSYNC B1 ;  /* 0x0000000000017941 */ /* 0x000fea0003800000 */
.L_x_108:
[----:B-1----:R-:W-:Y:S04]  /*7230*/  SHF.R.U32.HI R0, RZ, 0x15, R34 ;  /* 0x00000015ff007819 */ /* 0x002fe80000011622 */
[----:B------:R-:W-:Y:S01]  /*7240*/  LOP3.LUT P0, RZ, R0, 0x3, R77, 0x48, !PT ;  /* 0x0000000300ff7812 */ /* 0x000fe2000780484d */
[----:B------:R-:W-:Y:S01]  /*7250*/  @!UPT UIADD3 URZ, UPT, UPT, URZ, URZ, URZ ;  /* 0x000000fffffff290 */ /* 0x000fe2000fffe0ff */
[----:B------:R-:W-:Y:S11]  /*7260*/  @P3 BRA `(.L_x_113) ;  /* 0x0000000000083947 */ /* 0x000ff60003800000 */
[----:B------:R-:W1:Y:S02]  /*7270*/  SYNCS.PHASECHK.TRANS64.TRYWAIT P1, [R83+URZ+0x1f0], R2 ;  /* 0x0001f002530075a7 */ /* 0x000e6400080211ff */
[----:B-1----:R-:W-:Y:S05]  /*7280*/  @!P1 BRA `(.L_x_114) ;  /* 0x0000002000f09947 */ /* 0x002fea0003800000 */
.L_x_113:
[----:B------:R-:W-:Y:S05]  /*7290*/  @!P0 BRA `(.L_x_115) ;  /* 0x0000000000408947 */ /* 0x000fea0003800000 */
[----:B------:R-:W1:Y:S01]  /*72a0*/  LDCU.64 UR8, c[0x4][0x70] ;  /* 0x01000e00ff0877ac */ /* 0x000e620008000a00 */
[----:B------:R-:W-:Y:S01]  /*72b0*/  MOV R3, 0x0 ;  /* 0x0000000000037802 */ /* 0x000fe20000000f00 */
[----:B------:R-:W-:Y:S02]  /*72c0*/  HFMA2 R12, -RZ, RZ, 0, 5.9604644775390625e-08 ;  /* 0x00000001ff0c7431 */ /* 0x000fe400000001ff */
[----:B------:R-:W-:Y:S02]  /*72d0*/  IMAD.MOV.U32 R8, RZ, RZ, 0x192 ;  /* 0x00000192ff087424 */ /* 0x000fe400078e00ff */
[----:B------:R-:W-:Y:S01]  /*72e0*/  IMAD.MOV.U32 R13, RZ, RZ, RZ ;  /* 0x000000ffff0d7224 */ /* 0x000fe200078e00ff */
[----:B------:R-:W5:Y:S01]  /*72f0*/  LDCU.64 UR6, c[0x4][0x78] ;  /* 0x01000f00ff0677ac */ /* 0x000f620008000a00 */
[----:B------:R-:W2:Y:S01]  /*7300*/  LDC.64 R2, c[0x4][R3] ;  /* 0x0100000003027b82 */ /* 0x000ea20000000a00 */
[----:B------:R-:W3:Y:S01]  /*7310*/  LDCU.64 UR4, c[0x4][0x10] ;  /* 0x01000200ff0477ac */ /* 0x000ee20008000a00 */
[----:B-1----:R-:W-:Y:S01]  /*7320*/  MOV R5, UR9 ;  /* 0x0000000900057c02 */ /* 0x002fe20008000f00 */
[----:B------:R-:W-:Y:S01]  /*7330*/  IMAD.U32 R4, RZ, RZ, UR8 ;  /* 0x00000008ff047e24 */ /* 0x000fe2000f8e00ff */
[----:B-----5:R-:W-:Y:S01]  /*7340*/  MOV R7, UR7 ;  /* 0x0000000700077c02 */ /* 0x020fe20008000f00 */
[----:B------:R-:W-:Y:S01]  /*7350*/  IMAD.U32 R6, RZ, RZ, UR6 ;  /* 0x00000006ff067e24 */ /* 0x000fe2000f8e00ff */
[----:B---3--:R-:W-:Y:S01]  /*7360*/  MOV R11, UR5 ;  /* 0x00000005000b7c02 */ /* 0x008fe20008000f00 */
[----:B------:R-:W-:Y:S02]  /*7370*/  IMAD.U32 R10, RZ, RZ, UR4 ;  /* 0x00000004ff0a7e24 */ /* 0x000fe4000f8e00ff */
[----:B------:R-:W-:Y:S07]  /*7380*/  LEPC R20, `(.L_x_115) ;  /* 0x000000001014794e */ /* 0x000fee0000000000 */
[----:B--2-4-:R-:W-:Y:S05]  /*7390*/  CALL.ABS.NOINC R2 ;  /* 0x0000000002007343 */ /* 0x014fea0003c00000 */
.L_x_115:
[----:B---3--:R-:W-:Y:S01]  /*73a0*/  SHF.L.U32 R20, R40, 0x10, RZ ;  /* 0x0000001028147819 */ /* 0x008fe200000006ff */
[----:B------:R-:W-:Y:S05]  /*73b0*/  WARPSYNC.ALL ;  /* 0x0000000000007948 */ /* 0x000fea0003800000 */
[----:B------:R-:W-:Y:S01]  /*73c0*/  R2UR UR4, R34 ;  /* 0x00000000220472ca */ /* 0x000fe200000e0000 */
[----:B------:R-:W-:Y:S01]  /*73d0*/  BSSY.RECONVERGENT B0, `(.L_x_116) ;  /* 0x0000050000007945 */ /* 0x000fe20003800200 */
[----:B------:R-:W-:Y:S02]  /*73e0*/  LOP3.LUT R21, R40, 0xffff0000, RZ, 0xc0, !PT ;  /* 0xffff000028157812 */ /* 0x000fe400078ec0ff */
[----:B------:R-:W-:Y:S02]  /*73f0*/  LOP3.LUT R36, R41, 0xffff0000, RZ, 0xc0, !PT ;  /* 0xffff000029247812 */ /* 0x000fe400078ec0ff */
[----:B----4-:R-:W-:Y:S02]  /*7400*/  SHF.L.U32 R37, R48, 0x10, RZ ;  /* 0x0000001030257819 */ /* 0x010fe400000006ff */
[----:B------:R-:W-:Y:S02]  /*7410*/  MOV R70, UR57 ;  /* 0x0000003900467c02 */ /* 0x000fe40008000f00 */
[----:B------:R-:W-:Y:S02]  /*7420*/  LOP3.LUT R38, R51, 0xffff0000, RZ, 0xc0, !PT ;  /* 0xffff000033267812 */ /* 0x000fe400078ec0ff */
[----:B------:R-:W-:Y:S01]  /*7430*/  LEA R87, R70, R75, 0xb ;  /* 0x0000004b46577211 */ /* 0x000fe200078e58ff */
[----:B------:R-:W2:Y:S01]  /*7440*/  LDTM.16dp256bit.x4 R4, tmem[UR4] ;  /* 0x00000004000479ee */ /* 0x000ea20008120000 */
[----:B------:R-:W-:Y:S02]  /*7450*/  SHF.L.U32 R88, R79, 0x1, RZ ;  /* 0x000000014f587819 */ /* 0x000fe400000006ff */
[----:B------:R-:W-:Y:S02]  /*7460*/  LEA R89, R87, UR50, 0x1 ;  /* 0x0000003257597c11 */ /* 0x000fe4000f8e08ff */
[----:B------:R-:W-:Y:S02]  /*7470*/  ISETP.NE.AND P1, PT, R76, RZ, PT ;  /* 0x000000ff4c00720c */ /* 0x000fe40003f25270 */
[----:B------:R-:W-:Y:S01]  /*7480*/  IADD3 R90, PT, PT, R88, 0x400, R89 ;  /* 0x00000400585a7810 */ /* 0x000fe20007ffe059 */
[C---:B--2---:R-:W-:Y:S01]  /*7490*/  FMUL R0, R33.reuse, R4 ;  /* 0x0000000421007220 */ /* 0x044fe20000400000 */
[C---:B------:R-:W-:Y:S01]  /*74a0*/  FMUL R2, R33.reuse, R5 ;  /* 0x0000000521027220 */ /* 0x040fe20000400000 */
[C---:B------:R-:W-:Y:S01]  /*74b0*/  FMUL R3, R33.reuse, R6 ;  /* 0x0000000621037220 */ /* 0x040fe20000400000 */
[----:B------:R-:W-:Y:S01]  /*74c0*/  FMUL R7, R33, R7 ;  /* 0x0000000721077220 */ /* 0x000fe20000400000 */
[----:B------:R-:W-:Y:S01]  /*74d0*/  FFMA R0, R35, R20, R0 ;  /* 0x0000001423007223 */ /* 0x000fe20000000000 */
[----:B------:R-:W-:Y:S01]  /*74e0*/  SHF.L.U32 R20, R41, 0x10, RZ ;  /* 0x0000001029147819 */ /* 0x000fe200000006ff */
[----:B------:R-:W-:Y:S01]  /*74f0*/  FFMA R2, R35, R21, R2 ;  /* 0x0000001523027223 */ /* 0x000fe20000000002 */
[----:B------:R-:W-:Y:S01]  /*7500*/  SHF.L.U32 R21, R43, 0x10, RZ ;  /* 0x000000102b157819 */ /* 0x000fe200000006ff */
[C---:B------:R-:W-:Y:S01]  /*7510*/  FMUL R4, R33.reuse, R8 ;  /* 0x0000000821047220 */ /* 0x040fe20000400000 */
[----:B------:R-:W-:Y:S01]  /*7520*/  FMUL R5, R33, R9 ;  /* 0x0000000921057220 */ /* 0x000fe20000400000 */
[C---:B------:R-:W-:Y:S01]  /*7530*/  FFMA R3, R35.reuse, R20, R3 ;  /* 0x0000001423037223 */ /* 0x040fe20000000003 */
[----:B------:R-:W-:Y:S01]  /*7540*/  SHF.L.U32 R20, R42, 0x10, RZ ;  /* 0x000000102a147819 */ /* 0x000fe200000006ff */
[----:B------:R-:W-:Y:S01]  /*7550*/  FFMA R7, R35, R36, R7 ;  /* 0x0000002423077223 */ /* 0x000fe20000000007 */
[----:B------:R-:W-:Y:S01]  /*7560*/  LOP3.LUT R36, R43, 0xffff0000, RZ, 0xc0, !PT ;  /* 0xffff00002b247812 */ /* 0x000fe200078ec0ff */
[----:B------:R-:W-:Y:S01]  /*7570*/  FMUL R6, R33, R10 ;  /* 0x0000000a21067220 */ /* 0x000fe20000400000 */
[----:B------:R-:W-:Y:S01]  /*7580*/  F2FP.BF16.F32.PACK_AB R44, R2, R0 ;  /* 0x00000000022c723e */ /* 0x000fe200000010ff */
[----:B------:R-:W-:Y:S01]  /*7590*/  FFMA R4, R35, R20, R4 ;  /* 0x0000001423047223 */ /* 0x000fe20000000004 */
[----:B------:R-:W-:Y:S01]  /*75a0*/  LOP3.LUT R20, R42, 0xffff0000, RZ, 0xc0, !PT ;  /* 0xffff00002a147812 */ /* 0x000fe200078ec0ff */
[----:B------:R-:W-:Y:S01]  /*75b0*/  FMUL R11, R33, R11 ;  /* 0x0000000b210b7220 */ /* 0x000fe20000400000 */
[----:B------:R-:W-:Y:S01]  /*75c0*/  F2FP.BF16.F32.PACK_AB R45, R7, R3 ;  /* 0x00000003072d723e */ /* 0x000fe200000010ff */
[C---:B------:R-:W-:Y:S01]  /*75d0*/  FMUL R8, R33.reuse, R12 ;  /* 0x0000000c21087220 */ /* 0x040fe20000400000 */
[----:B------:R-:W-:Y:S01]  /*75e0*/  FMUL R9, R33, R13 ;  /* 0x0000000d21097220 */ /* 0x000fe20000400000 */
[C---:B------:R-:W-:Y:S01]  /*75f0*/  FFMA R5, R35.reuse, R20, R5 ;  /* 0x0000001423057223 */ /* 0x040fe20000000005 */
[----:B------:R-:W-:Y:S01]  /*7600*/  LOP3.LUT R20, R48, 0xffff0000, RZ, 0xc0, !PT ;  /* 0xffff000030147812 */ /* 0x000fe200078ec0ff */
[----:B------:R-:W-:Y:S01]  /*7610*/  FFMA R6, R35, R21, R6 ;  /* 0x0000001523067223 */ /* 0x000fe20000000006 */
[----:B------:R-:W-:Y:S01]  /*7620*/  SHF.L.U32 R21, R49, 0x10, RZ ;  /* 0x0000001031157819 */ /* 0x000fe200000006ff */
[C---:B------:R-:W-:Y:S01]  /*7630*/  FFMA R11, R35.reuse, R36, R11 ;  /* 0x00000024230b7223 */ /* 0x040fe2000000000b */
[C---:B------:R-:W-:Y:S01]  /*7640*/  FFMA R8, R35.reuse, R37, R8 ;  /* 0x0000002523087223 */ /* 0x040fe20000000008 */
[----:B------:R-:W-:Y:S01]  /*7650*/  FFMA R9, R35, R20, R9 ;  /* 0x0000001423097223 */ /* 0x000fe20000000009 */
[----:B------:R-:W-:Y:S01]  /*7660*/  FMUL R10, R33, R14 ;  /* 0x0000000e210a7220 */ /* 0x000fe20000400000 */
[----:B------:R-:W-:Y:S01]  /*7670*/  LOP3.LUT R20, R49, 0xffff0000, RZ, 0xc0, !PT ;  /* 0xffff000031147812 */ /* 0x000fe200078ec0ff */
[C---:B------:R-:W-:Y:S01]  /*7680*/  FMUL R15, R33.reuse, R15 ;  /* 0x0000000f210f7220 */ /* 0x040fe20000400000 */
[----:B------:R-:W-:Y:S01]  /*7690*/  FMUL R12, R33, R16 ;  /* 0x00000010210c7220 */ /* 0x000fe20000400000 */
[C---:B------:R-:W-:Y:S01]  /*76a0*/  FFMA R10, R35.reuse, R21, R10 ;  /* 0x00000015230a7223 */ /* 0x040fe2000000000a */
[C---:B------:R-:W-:Y:S01]  /*76b0*/  LOP3.LUT R36, R50.reuse, 0xffff0000, RZ, 0xc0, !PT ;  /* 0xffff000032247812 */ /* 0x040fe200078ec0ff */
[----:B------:R-:W-:Y:S01]  /*76c0*/  FFMA R15, R35, R20, R15 ;  /* 0x00000014230f7223 */ /* 0x000fe2000000000f */
[----:B------:R-:W-:Y:S01]  /*76d0*/  SHF.L.U32 R20, R50, 0x10, RZ ;  /* 0x0000001032147819 */ /* 0x000fe200000006ff */
[----:B------:R-:W-:Y:S01]  /*76e0*/  FMUL R13, R33, R17 ;  /* 0x00000011210d7220 */ /* 0x000fe20000400000 */
[----:B------:R-:W-:Y:S01]  /*76f0*/  SHF.L.U32 R21, R51, 0x10, RZ ;  /* 0x0000001033157819 */ /* 0x000fe200000006ff */
[C---:B------:R-:W-:Y:S01]  /*7700*/  FMUL R14, R33.reuse, R18 ;  /* 0x00000012210e7220 */ /* 0x040fe20000400000 */
[----:B------:R-:W-:Y:S01]  /*7710*/  FMUL R19, R33, R19 ;  /* 0x0000001321137220 */ /* 0x000fe20000400000 */
[C---:B------:R-:W-:Y:S01]  /*7720*/  FFMA R12, R35.reuse, R20, R12 ;  /* 0x00000014230c7223 */ /* 0x040fe2000000000c */
[C---:B------:R-:W-:Y:S01]  /*7730*/  FFMA R13, R35.reuse, R36, R13 ;  /* 0x00000024230d7223 */ /* 0x040fe2000000000d */
[C---:B------:R-:W-:Y:S01]  /*7740*/  FFMA R14, R35.reuse, R21, R14 ;  /* 0x00000015230e7223 */ /* 0x040fe2000000000e */
[----:B------:R-:W-:Y:S01]  /*7750*/  FFMA R19, R35, R38, R19 ;  /* 0x0000002623137223 */ /* 0x000fe20000000013 */
[----:B------:R-:W-:Y:S02]  /*7760*/  F2FP.BF16.F32.PACK_AB R46, R5, R4 ;  /* 0x00000004052e723e */ /* 0x000fe400000010ff */
[----:B------:R-:W-:Y:S02]  /*7770*/  F2FP.BF16.F32.PACK_AB R47, R11, R6 ;  /* 0x000000060b2f723e */ /* 0x000fe400000010ff */
[----:B------:R-:W-:Y:S02]  /*7780*/  F2FP.BF16.F32.PACK_AB R68, R9, R8 ;  /* 0x000000080944723e */ /* 0x000fe400000010ff */
[----:B------:R-:W-:Y:S01]  /*7790*/  F2FP.BF16.F32.PACK_AB R69, R15, R10 ;  /* 0x0000000a0f45723e */ /* 0x000fe200000010ff */
[----:B------:R1:W-:Y:S01]  /*77a0*/  STSM.16.M88.4 [R89+0x400], R44 ;  /* 0x0004002c59007844 */ /* 0x0003e20000000200 */
[----:B------:R-:W-:Y:S02]  /*77b0*/  F2FP.BF16.F32.PACK_AB R70, R13, R12 ;  /* 0x0000000c0d46723e */ /* 0x000fe400000010ff */
[----:B------:R-:W-:Y:S05]  /*77c0*/  F2FP.BF16.F32.PACK_AB R71, R19, R14 ;  /* 0x0000000e1347723e */ /* 0x000fea00000010ff */
[----:B------:R1:W-:Y:S01]  /*77d0*/  STSM.16.M88.4 [R90], R68 ;  /* 0x000000445a007844 */ /* 0x0003e20000000200 */
[----:B------:R-:W-:Y:S01]  /*77e0*/  @!PT LDS RZ, [RZ] ;  /* 0x00000000fffff984 */ /* 0x000fe20000000800 */
[----:B------:R-:W-:Y:S01]  /*77f0*/  @!PT LDS RZ, [RZ] ;  /* 0x00000000fffff984 */ /* 0x000fe20000000800 */
[----:B------:R-:W-:Y:S01]  /*7800*/  @!PT LDS RZ, [RZ] ;  /* 0x00000000fffff984 */ /* 0x000fe20000000800 */
[----:B------:R-:W-:Y:S01]  /*7810*/  @!PT LDS RZ, [RZ] ;  /* 0x00000000fffff984 */ /* 0x000fe20000000800 */
[----:B------:R2:W-:Y:S07]  /*7820*/  MEMBAR.ALL.CTA ;  /* 0x0000000000007992 */ /* 0x0005ee0000008000 */
[----:B--2---:R-:W2:Y:S02]  /*7830*/  FENCE.VIEW.ASYNC.S ;  /* 0x00000000000073c6 */ /* 0x004ea40000000000 */
[----:B--2---:R-:W-:Y:S06]  /*7840*/  BAR.SYNC.DEFER_BLOCKING 0x1, 0x80 ;  /* 0x0042000000007b1d */ /* 0x004fec0000010000 */
[----:B------:R-:W-:Y:S05]  /*7850*/  @P1 BRA `(.L_x_117) ;  /* 0x00000000001c1947 */ /* 0x000fea0003800000 */
[----:B------:R-:W-:Y:S02]  /*7860*/  UIADD3 UR4, UP0, UPT, UR58, 0x680, URZ ;  /* 0x000006803a047890 */ /* 0x000fe4000ff1e0ff */
[----:B------:R-:W-:Y:S02]  /*7870*/  ULEA UR6, UR57, UR50, 0xc ;  /* 0x0000003239067291 */ /* 0x000fe4000f8e60ff */
[----:B------:R-:W-:Y:S02]  /*7880*/  UIADD3.X UR5, UPT, UPT, URZ, UR59, URZ, UP0, !UPT ;  /* 0x0000003bff057290 */ /* 0x000fe400087fe4ff */
[----:B------:R-:W-:Y:S01]  /*7890*/  UIADD3 UR40, UPT, UPT, UR6, 0x400, URZ ;  /* 0x0000040006287890 */ /* 0x000fe2000fffe0ff */
[----:B------:R-:W-:Y:S08]  /*78a0*/  UMOV UR41, UR51 ;  /* 0x0000003300297c82 */ /* 0x000ff00008000000 */
[----:B------:R2:W-:Y:S02]  /*78b0*/  UTMASTG.4D [UR40], [UR4] ;  /* 0x00000028040073b5 */ /* 0x0005e40008018000 */
[----:B--2---:R0:W-:Y:S02]  /*78c0*/  UTMACMDFLUSH ;  /* 0x00000000000079b7 */ /* 0x0041e40000000000 */
.L_x_117:
[----:B------:R-:W-:Y:S05]  /*78d0*/  BSYNC.RECONVERGENT B0 ;  /* 0x0000000000007941 */ /* 0x000fea0003800200 */
.L_x_116:
[----:B------:R-:W-:Y:S01]  /*78e0*/  UIADD3 UR48, UPT, UPT, UR57, 0x1, URZ ;  /* 0x0000000139307890 */ /* 0x000fe2000fffe0ff */
[----:B------:R-:W-:Y:S01]  /*78f0*/  ISETP.NE.AND P2, PT, R82, RZ, PT ;  /* 0x000000ff5200720c */ /* 0x000fe20003f45270 */
[----:B------:R-:W-:Y:S02]  /*7900*/  BSSY.RECONVERGENT B0, `(.L_x_118) ;  /* 0x0000006000007945 */ /* 0x000fe40003800200 */
[----:B------:R-:W-:Y:S01]  /*7910*/  UISETP.NE.AND UP0, UPT, UR48, 0x3, UPT ;  /* 0x000000033000788c */ /* 0x000fe2000bf05270 */
[----:B------:R-:W-:Y:S03]  /*7920*/  ISETP.NE.U32.OR P0, PT, R81, 0x1, !P2 ;  /* 0x000000015100780c */ /* 0x000fe60005705470 */
[----:B------:R-:W-:Y:S01]  /*7930*/  USEL UR60, UR48, URZ, UP0 ;  /* 0x000000ff303c7287 */ /* 0x000fe20008000000 */
[----:B------:R-:W-:Y:S11]  /*7940*/  @P1 BRA `(.L_x_119) ;  /* 0x0000000000041947 */ /* 0x000ff60003800000 */
[----:B------:R-:W-:Y:S04]  /*7950*/  DEPBAR.LE SB0, 0x1 ;  /* 0x000080400000791a */ /* 0x000fe80000000000 */
.L_x_119:
[----:B------:R-:W-:Y:S05]  /*7960*/  BSYNC.RECONVERGENT B0 ;  /* 0x0000000000007941 */ /* 0x000fea0003800200 */
.L_x_118:
[----:B------:R-:W-:Y:S01]  /*7970*/  BAR.SYNC.DEFER_BLOCKING 0x1, 0x80 ;  /* 0x0042000000007b1d */ /* 0x000fe20000010000 */
[----:B------:R-:W-:Y:S01]  /*7980*/  LEA R3, R84, UR50, 0x3 ;  /* 0x0000003254037c11 */ /* 0x000fe2000f8e18ff */
[----:B------:R-:W-:Y:S01]  /*7990*/  UISETP.NE.AND UP0, UPT, UR54, URZ, UPT ;  /* 0x000000ff3600728c */ /* 0x000fe2000bf05270 */
[----:B------:R-:W-:Y:S08]  /*79a0*/  @P0 SHF.L.U32 R4, R39, 0x1f, RZ ;  /* 0x0000001f27040819 */ /* 0x000ff000000006ff */
[----:B------:R-:W-:Y:S05]  /*79b0*/  BRA.U !UP0, `(.L_x_120) ;  /* 0x0000000108287547 */ /* 0x000fea000b800000 */
[----:B------:R-:W2:Y:S01]  /*79c0*/  S2R R0, SR_CgaCtaId ;  /* 0x0000000000007919 */ /* 0x000ea20000008800 */
[----:B------:R-:W-:Y:S01]  /*79d0*/  ISETP.NE.U32.OR P1, PT, R81, 0x1, !P2 ;  /* 0x000000015100780c */ /* 0x000fe20005725470 */
[----:B------:R-:W-:Y:S01]  /*79e0*/  IMAD.U32 R2, RZ, RZ, UR53 ;  /* 0x00000035ff027e24 */ /* 0x000fe2000f8e00ff */
[----:B------:R-:W-:Y:S04]  /*79f0*/  UIADD3 UR53, UPT, UPT, UR53, 0x1, URZ ;  /* 0x0000000135357890 */ /* 0x000fe8000fffe0ff */
[----:B------:R-:W-:Y:S04]  /*7a00*/  UISETP.NE.AND UP0, UPT, UR53, 0x3, UPT ;  /* 0x000000033500788c */ /* 0x000fe8000bf05270 */
[----:B------:R-:W-:Y:S03]  /*7a10*/  USEL UR53, UR53, URZ, UP0 ;  /* 0x000000ff35357287 */ /* 0x000fe60008000000 */
[----:B------:R-:W-:Y:S05]  /*7a20*/  @P1 LEA R2, R2, UR50, 0x3 ;  /* 0x0000003202021c11 */ /* 0x000fea000f8e18ff */
[----:B------:R-:W-:Y:S05]  /*7a30*/  @P1 VIADD R5, R2, 0x1b8 ;  /* 0x000001b802051836 */ /* 0x000fea0000000000 */
[----:B--2---:R-:W-:Y:S04]  /*7a40*/  @P1 PRMT R0, R0, 0x654, R5 ;  /* 0x0000065400001816 */ /* 0x004fe80000000005 */
[----:B------:R2:W-:Y:S03]  /*7a50*/  @P1 SYNCS.ARRIVE.TRANS64.RED.A1T0 RZ, [R0+URZ], RZ ;  /* 0x000000ff00ff19a7 */ /* 0x0005e600081004ff */
.L_x_120:
[----:B------:R-:W3:Y:S01]  /*7a60*/  @P0 SYNCS.PHASECHK.TRANS64.TRYWAIT P1, [R3+URZ+0x1a0], R4 ;  /* 0x0001a004030005a7 */ /* 0x000ee200080211ff */
[----:B------:R-:W-:Y:S01]  /*7a70*/  BSSY B1, `(.L_x_121) ;  /* 0x0000011000017945 */ /* 0x000fe20003800000 */
[----:B---3--:R-:W-:Y:S03]  /*7a80*/  @P0 SEL R85, RZ, 0x1, !P1 ;  /* 0x00000001ff550807 */ /* 0x008fe60004800000 */
[----:B------:R-:W-:Y:S05]  /*7a90*/  @!P0 BRA `(.L_x_122) ;  /* 0x0000000000388947 */ /* 0x000fea0003800000 */
[----:B------:R-:W-:Y:S01]  /*7aa0*/  ISETP.NE.U32.AND P0, PT, R86, 0x1, PT ;  /* 0x000000015600780c */ /* 0x000fe20003f05070 */
[----:B------:R-:W-:Y:S01]  /*7ab0*/  BSSY B0, `(.L_x_123) ;  /* 0x0000008000007945 */ /* 0x000fe20003800000 */
[----:B------:R-:W-:Y:S11]  /*7ac0*/  ISETP.NE.AND P1, PT, R85, RZ, PT ;  /* 0x000000ff5500720c */ /* 0x000ff60003f25270 */
[----:B------:R-:W-:Y:S05]  /*7ad0*/  @P0 IMAD R5, R84, 0x800, R75 ;  /* 0x0000080054050824 */ /* 0x000fea00078e024b */
[----:B------:R-:W-:Y:S01]  /*7ae0*/  @P0 LEA R5, R5, UR50, 0x1 ;  /* 0x0000003205050c11 */ /* 0x000fe2000f8e08ff */
[----:B------:R-:W-:Y:S06]  /*7af0*/  @P1 BRA `(.L_x_124) ;  /* 0x00000000000c1947 */ /* 0x000fec0003800000 */
[----:B--2---:R-:W-:Y:S04]  /*7b00*/  SHF.L.U32 R0, R39, 0x1f, RZ ;  /* 0x0000001f27007819 */ /* 0x004fe800000006ff */
[----:B------:R-:W2:Y:S02]  /*7b10*/  SYNCS.PHASECHK.TRANS64.TRYWAIT P1, [R3+URZ+0x1a0], R0 ;  /* 0x0001a000030075a7 */ /* 0x000ea400080211ff */
[----:B--2---:R-:W-:Y:S05]  /*7b20*/  @!P1 BRA `(.L_x_125) ;  /* 0x0000001800dc9947 */ /* 0x004fea0003800000 */
.L_x_124:
[----:B------:R-:W-:Y:S05]  /*7b30*/  BSYNC B0 ;  /* 0x0000000000007941 */ /* 0x000fea0003800000 */
.L_x_123:
[----:B--2---:R-:W-:Y:S01]  /*7b40*/  @P0 IADD3 R0, PT, PT, R88, R5, RZ ;  /* 0x0000000558000210 */ /* 0x004fe20007ffe0ff */
[----:B------:R-:W-:Y:S05]  /*7b50*/  @P0 WARPSYNC.ALL ;  /* 0x0000000000000948 */ /* 0x000fea0003800000 */
[----:B------:R3:W4:Y:S04]  /*7b60*/  @P0 LDSM.16.M88.4 R40, [R5+0x400] ;  /* 0x000400000528083b */ /* 0x0007280000000200 */
[----:B------:R3:W2:Y:S02]  /*7b70*/  @P0 LDSM.16.M88.4 R48, [R0+0x400] ;  /* 0x000400000030083b */ /* 0x0006a40000000200 */
.L_x_122:
[----:B------:R-:W-:Y:S05]  /*7b80*/  BSYNC B1 ;  /* 0x0000000000017941 */ /* 0x000fea0003800000 */
.L_x_121:
[----:B--23--:R-:W-:Y:S05]  /*7b90*/  VIADD R0, R34, 0x20 ;  /* 0x0000002022007836 */ /* 0x00cfea0000000000 */
[----:B------:R-:W-:Y:S04]  /*7ba0*/  SHF.R.U32.HI R0, RZ, 0x15, R0 ;  /* 0x00000015ff007819 */ /* 0x000fe80000011600 */
[----:B------:R-:W-:Y:S11]  /*7bb0*/  LOP3.LUT P0, RZ, R0, 0x3, R77, 0x48, !PT ;  /* 0x0000000300ff7812 */ /* 0x000ff6000780484d */
[----:B------:R-:W-:Y:S02]  /*7bc0*/  @!UPT UIADD3 URZ, UPT, UPT, URZ, URZ, URZ ;  /* 0x000000fffffff290 */ /* 0x000fe4000fffe0ff */
[----:B------:R-:W-:Y:S05]  /*7bd0*/  @!P0 BRA `(.L_x_126) ;  /* 0x0000000000408947 */ /* 0x000fea0003800000 */
[----:B------:R-:W2:Y:S01]  /*7be0*/  LDCU.64 UR8, c[0x4][0x70] ;  /* 0x01000e00ff0877ac */ /* 0x000ea20008000a00 */
[----:B------:R-:W-:Y:S01]  /*7bf0*/  MOV R3, 0x0 ;  /* 0x0000000000037802 */ /* 0x000fe20000000f00 */
[----:B------:R-:W-:Y:S02]  /*7c00*/  HFMA2 R12, -RZ, RZ, 0, 5.9604644775390625e-08 ;  /* 0x00000001ff0c7431 */ /* 0x000fe400000001ff */
[----:B------:R-:W-:Y:S02]  /*7c10*/  IMAD.MOV.U32 R8, RZ, RZ, 0x192 ;  /* 0x00000192ff087424 */ /* 0x000fe400078e00ff */
[----:B------:R-:W-:Y:S01]  /*7c20*/  IMAD.MOV.U32 R13, RZ, RZ, RZ ;  /* 0x000000ffff0d7224 */ /* 0x000fe200078e00ff */
[----:B------:R-:W3:Y:S01]  /*7c30*/  LDCU.64 UR6, c[0x4][0x78] ;  /* 0x01000f00ff0677ac */ /* 0x000ee20008000a00 */
[----:B------:R-:W1:Y:S01]  /*7c40*/  LDC.64 R2, c[0x4][R3] ;  /* 0x0100000003027b82 */ /* 0x000e620000000a00 */
[----:B------:R-:W5:Y:S01]  /*7c50*/  LDCU.64 UR4, c[0x4][0x10] ;  /* 0x01000200ff0477ac */ /* 0x000f620008000a00 */
[----:B--2---:R-:W-:Y:S01]  /*7c60*/  MOV R5, UR9 ;  /* 0x0000000900057c02 */ /* 0x004fe20008000f00 */
[----:B------:R-:W-:Y:S01]  /*7c70*/  IMAD.U32 R4, RZ, RZ, UR8 ;  /* 0x00000008ff047e24 */ /* 0x000fe2000f8e00ff */
[----:B---3--:R-:W-:Y:S01]  /*7c80*/  MOV R7, UR7 ;  /* 0x0000000700077c02 */ /* 0x008fe20008000f00 */
[----:B------:R-:W-:Y:S01]  /*7c90*/  IMAD.U32 R6, RZ, RZ, UR6 ;  /* 0x00000006ff067e24 */ /* 0x000fe2000f8e00ff */
[----:B-----5:R-:W-:Y:S01]  /*7ca0*/  MOV R11, UR5 ;  /* 0x00000005000b7c02 */ /* 0x020fe20008000f00 */
[----:B------:R-:W-:Y:S02]  /*7cb0*/  IMAD.U32 R10, RZ, RZ, UR4 ;  /* 0x00000004ff0a7e24 */ /* 0x000fe4000f8e00ff */
[----:B------:R-:W-:Y:S07]  /*7cc0*/  LEPC R20, `(.L_x_126) ;  /* 0x000000001014794e */ /* 0x000fee0000000000 */
[----:B-1--4-:R-:W-:Y:S05]  /*7cd0*/  CALL.ABS.NOINC R2 ;  /* 0x0000000002007343 */ /* 0x012fea0003c00000 */
.L_x_126:
[----:B------:R-:W-:Y:S01]  /*7ce0*/  ISETP.NE.AND P0, PT, R76, RZ, PT ;  /* 0x000000ff4c00720c */ /* 0x000fe20003f05270 */
[----:B------:R-:W-:Y:S05]  /*7cf0*/  WARPSYNC.ALL ;  /* 0x0000000000007948 */ /* 0x000fea0003800000 */
[----:B------:R-:W-:Y:S01]  /*7d00*/  R2UR UR4, R34 ;  /* 0x00000000220472ca */ /* 0x000fe200000e0000 */
[----:B------:R-:W-:Y:S01]  /*7d10*/  BSSY.RECONVERGENT B0, `(.L_x_127) ;  /* 0x0000054000007945 */ /* 0x000fe20003800200 */
[----:B------:R-:W-:Y:S02]  /*7d20*/  R2UR UR5, R83 ;  /* 0x00000000530572ca */ /* 0x000fe400000e0000 */
[C---:B----4-:R-:W-:Y:S02]  /*7d30*/  SHF.L.U32 R20, R40.reuse, 0x10, RZ ;  /* 0x0000001028147819 */ /* 0x050fe400000006ff */
[----:B------:R-:W-:Y:S02]  /*7d40*/  LOP3.LUT R21, R40, 0xffff0000, RZ, 0xc0, !PT ;  /* 0xffff000028157812 */ /* 0x000fe400078ec0ff */
[C---:B------:R-:W-:Y:S02]  /*7d50*/  SHF.L.U32 R36, R41.reuse, 0x10, RZ ;  /* 0x0000001029247819 */ /* 0x040fe400000006ff */
[----:B------:R-:W-:Y:S02]  /*7d60*/  LOP3.LUT R38, R41, 0xffff0000, RZ, 0xc0, !PT ;  /* 0xffff000029267812 */ /* 0x000fe400078ec0ff */
[C---:B------:R-:W-:Y:S01]  /*7d70*/  SHF.L.U32 R37, R42.reuse, 0x10, RZ ;  /* 0x000000102a257819 */ /* 0x040fe200000006ff */
[----:B------:R-:W2:Y:S01]  /*7d80*/  LDTM.16dp256bit.x4 R4, tmem[UR4+0x20] ;  /* 0x00002004000479ee */ /* 0x000ea20008120000 */
[----:B------:R-:W-:Y:S01]  /*7d90*/  LOP3.LUT R40, R42, 0xffff0000, RZ, 0xc0, !PT ;  /* 0xffff00002a287812 */ /* 0x000fe200078ec0ff */
[----:B------:R-:W-:Y:S01]  /*7da0*/  NOP ;  /* 0x0000000000007918 */ /* 0x000fe20000000000 */
[C---:B------:R-:W-:Y:S01]  /*7db0*/  SHF.L.U32 R39, R43.reuse, 0x10, RZ ;  /* 0x000000102b277819 */ /* 0x040fe200000006ff */
[----:B------:R-:W-:Y:S01]  /*7dc0*/  UIADD3 UR5, UPT, UPT, UR5, 0x200, URZ ;  /* 0x0000020005057890 */ /* 0x000fe2000fffe0ff */
[----:B------:R-:W-:Y:S02]  /*7dd0*/  LOP3.LUT R42, R43, 0xffff0000, RZ, 0xc0, !PT ;  /* 0xffff00002b2a7812 */ /* 0x000fe400078ec0ff */
[C---:B------:R-:W-:Y:S01]  /*7de0*/  SHF.L.U32 R41, R48.reuse, 0x10, RZ ;  /* 0x0000001030297819 */ /* 0x040fe200000006ff */
[----:B------:R-:W-:Y:S01]  /*7df0*/  UPRMT UR5, UR45, 0x654, UR5 ;  /* 0x000006542d057896 */ /* 0x000fe20008000005 */
[----:B-1----:R-:W-:Y:S02]  /*7e00*/  LOP3.LUT R44, R48, 0xffff0000, RZ, 0xc0, !PT ;  /* 0xffff0000302c7812 */ /* 0x002fe400078ec0ff */
[C---:B------:R-:W-:Y:S02]  /*7e10*/  SHF.L.U32 R43, R49.reuse, 0x10, RZ ;  /* 0x00000010312b7819 */ /* 0x040fe400000006ff */
[----:B------:R-:W-:Y:S02]  /*7e20*/  LOP3.LUT R46, R49, 0xffff0000, RZ, 0xc0, !PT ;  /* 0xffff0000312e7812 */ /* 0x000fe400078ec0ff */
[----:B------:R-:W-:Y:S02]  /*7e30*/  MOV R84, UR60 ;  /* 0x0000003c00547c02 */ /* 0x000fe40008000f00 */
[----:B--2---:R-:W-:Y:S01]  /*7e40*/  SYNCS.ARRIVE.TRANS64.RED.A1T0 RZ, [UR5], RZ ;  /* 0x000000ffffff79a7 */ /* 0x004fe20008100405 */
[----:B------:R-:W-:Y:S02]  /*7e50*/  SHF.L.U32 R45, R50, 0x10, RZ ;  /* 0x00000010322d7819 */ /* 0x000fe400000006ff */
[----:B------:R-:W-:Y:S02]  /*7e60*/  LEA R83, R84, R75, 0xb ;  /* 0x0000004b54537211 */ /* 0x000fe400078e58ff */
[----:B------:R-:W-:Y:S02]  /*7e70*/  LOP3.LUT R48, R50, 0xffff0000, RZ, 0xc0, !PT ;  /* 0xffff000032307812 */ /* 0x000fe400078ec0ff */
[----:B------:R-:W-:Y:S01]  /*7e80*/  LEA R83, R83, UR50, 0x1 ;  /* 0x0000003253537c11 */ /* 0x000fe2000f8e08ff */
[C---:B------:R-:W-:Y:S01]  /*7e90*/  FMUL R0, R33.reuse, R4 ;  /* 0x0000000421007220 */ /* 0x040fe20000400000 */
[C---:B------:R-:W-:Y:S01]  /*7ea0*/  FMUL R2, R33.reuse, R5 ;  /* 0x0000000521027220 */ /* 0x040fe20000400000 */
[----:B------:R-:W-:Y:S01]  /*7eb0*/  FMUL R3, R33, R6 ;  /* 0x0000000621037220 */ /* 0x000fe20000400000 */
[----:B------:R-:W-:Y:S01]  /*7ec0*/  IADD3 R88, PT, PT, R88, 0x400, R83 ;  /* 0x0000040058587810 */ /* 0x000fe20007ffe053 */
[C---:B------:R-:W-:Y:S01]  /*7ed0*/  FFMA R0, R35.reuse, R20, R0 ;  /* 0x0000001423007223 */ /* 0x040fe20000000000 */
[C---:B------:R-:W-:Y:S01]  /*7ee0*/  FFMA R2, R35.reuse, R21, R2 ;  /* 0x0000001523027223 */ /* 0x040fe20000000002 */
[----:B------:R-:W-:Y:S01]  /*7ef0*/  FFMA R3, R35, R36, R3 ;  /* 0x0000002423037223 */ /* 0x000fe20000000003 */
[C---:B------:R-:W-:Y:S01]  /*7f00*/  FMUL R7, R33.reuse, R7 ;  /* 0x0000000721077220 */ /* 0x040fe20000400000 */
[C---:B------:R-:W-:Y:S01]  /*7f10*/  FMUL R4, R33.reuse, R8 ;  /* 0x0000000821047220 */ /* 0x040fe20000400000 */
[----:B------:R-:W-:Y:S01]  /*7f20*/  FMUL R5, R33, R9 ;  /* 0x0000000921057220 */ /* 0x000fe20000400000 */
[----:B------:R-:W-:Y:S01]  /*7f30*/  F2FP.BF16.F32.PACK_AB R68, R2, R0 ;  /* 0x000000000244723e */ /* 0x000fe200000010ff */
[C---:B------:R-:W-:Y:S01]  /*7f40*/  FFMA R7, R35.reuse, R38, R7 ;  /* 0x0000002623077223 */ /* 0x040fe20000000007 */
[C---:B------:R-:W-:Y:S01]  /*7f50*/  FFMA R4, R35.reuse, R37, R4 ;  /* 0x0000002523047223 */ /* 0x040fe20000000004 */
[----:B------:R-:W-:Y:S01]  /*7f60*/  FFMA R5, R35, R40, R5 ;  /* 0x0000002823057223 */ /* 0x000fe20000000005 */
[C---:B------:R-:W-:Y:S01]  /*7f70*/  FMUL R6, R33.reuse, R10 ;  /* 0x0000000a21067220 */ /* 0x040fe20000400000 */
[C---:B------:R-:W-:Y:S01]  /*7f80*/  FMUL R11, R33.reuse, R11 ;  /* 0x0000000b210b7220 */ /* 0x040fe20000400000 */
[C---:B------:R-:W-:Y:S01]  /*7f90*/  FMUL R8, R33.reuse, R12 ;  /* 0x0000000c21087220 */ /* 0x040fe20000400000 */
[----:B------:R-:W-:Y:S01]  /*7fa0*/  FMUL R9, R33, R13 ;  /* 0x0000000d21097220 */ /* 0x000fe20000400000 */
[----:B------:R-:W-:Y:S01]  /*7fb0*/  FFMA R6, R35, R39, R6 ;  /* 0x0000002723067223 */ /* 0x000fe20000000006 */
[----:B------:R-:W-:Y:S01]  /*7fc0*/  FMUL R10, R33, R14 ;  /* 0x0000000e210a7220 */ /* 0x000fe20000400000 */
[----:B------:R-:W-:Y:S01]  /*7fd0*/  FFMA R11, R35, R42, R11 ;  /* 0x0000002a230b7223 */ /* 0x000fe2000000000b */
[----:B------:R-:W-:Y:S01]  /*7fe0*/  FMUL R15, R33, R15 ;  /* 0x0000000f210f7220 */ /* 0x000fe20000400000 */
[----:B------:R-:W-:Y:S01]  /*7ff0*/  FFMA R8, R35, R41, R8 ;  /* 0x0000002923087223 */ /* 0x000fe20000000008 */
[----:B------:R-:W-:Y:S01]  /*8000*/  FMUL R12, R33, R16 ;  /* 0x00000010210c7220 */ /* 0x000fe20000400000 */
[----:B------:R-:W-:Y:S01]  /*8010*/  FFMA R9, R35, R44, R9 ;  /* 0x0000002c23097223 */ /* 0x000fe20000000009 */
[----:B------:R-:W-:Y:S01]  /*8020*/  SHF.L.U32 R47, R51, 0x10, RZ ;  /* 0x00000010332f7819 */ /* 0x000fe200000006ff */
[----:B------:R-:W-:Y:S01]  /*8030*/  FMUL R13, R33, R17 ;  /* 0x00000011210d7220 */ /* 0x000fe20000400000 */
[----:B------:R-:W-:Y:S01]  /*8040*/  FFMA R10, R35, R43, R10 ;  /* 0x0000002b230a7223 */ /* 0x000fe2000000000a */
[----:B------:R-:W-:Y:S01]  /*8050*/  LOP3.LUT R50, R51, 0xffff0000, RZ, 0xc0, !PT ;  /* 0xffff000033327812 */ /* 0x000fe200078ec0ff */
[----:B------:R-:W-:Y:S01]  /*8060*/  FMUL R14, R33, R18 ;  /* 0x00000012210e7220 */ /* 0x000fe20000400000 */
[----:B------:R-:W-:Y:S01]  /*8070*/  FFMA R15, R35, R46, R15 ;  /* 0x0000002e230f7223 */ /* 0x000fe2000000000f */
        /* <DEDUP_REMOVED lines=24> */
[----:B------:R-:W-:Y:S02]  /*8200*/  UIADD3 UR41, UPT, UPT, UR51, 0x20, URZ ;  /* 0x0000002033297890 */ /* 0x000fe4000fffe0ff */
[----:B------:R-:W-:Y:S02]  /*8210*/  UIADD3 UR40, UPT, UPT, UR6, 0x400, URZ ;  /* 0x0000040006287890 */ /* 0x000fe4000fffe0ff */
[----:B------:R-:W-:Y:S09]  /*8220*/  UIADD3.X UR5, UPT, UPT, URZ, UR59, URZ, UP0, !UPT ;  /* 0x0000003bff057290 */ /* 0x000ff200087fe4ff */
[----:B------:R2:W-:Y:S02]  /*8230*/  UTMASTG.4D [UR40], [UR4] ;  /* 0x00000028040073b5 */ /* 0x0005e40008018000 */
[----:B--2---:R0:W-:Y:S02]  /*8240*/  UTMACMDFLUSH ;  /* 0x00000000000079b7 */ /* 0x0041e40000000000 */
.L_x_128:
[----:B------:R-:W-:Y:S05]  /*8250*/  BSYNC.RECONVERGENT B0 ;  /* 0x0000000000007941 */ /* 0x000fea0003800200 */
.L_x_127:
[----:B------:R-:W-:Y:S01]  /*8260*/  UIADD3 UR57, UPT, UPT, UR60, 0x1, URZ ;  /* 0x000000013c397890 */ /* 0x000fe2000fffe0ff */
[----:B------:R-:W-:Y:S03]  /*8270*/  BSSY.RECONVERGENT B0, `(.L_x_129) ;  /* 0x0000008000007945 */ /* 0x000fe60003800200 */
[----:B------:R-:W-:Y:S04]  /*8280*/  UISETP.NE.AND UP0, UPT, UR57, 0x3, UPT ;  /* 0x000000033900788c */ /* 0x000fe8000bf05270 */
[----:B------:R-:W-:Y:S02]  /*8290*/  UISETP.EQ.XOR UP1, UPT, UR48, 0x3, !UP0 ;  /* 0x000000033000788c */ /* 0x000fe4000c722a70 */
[----:B------:R-:W-:Y:S02]  /*82a0*/  USEL UR57, UR57, URZ, UP0 ;  /* 0x000000ff39397287 */ /* 0x000fe40008000000 */
[----:B------:R-:W-:Y:S04]  /*82b0*/  USEL UR4, URZ, 0x1, !UP1 ;  /* 0x00000001ff047887 */ /* 0x000fe8000c800000 */
[----:B------:R-:W-:Y:S01]  /*82c0*/  ULOP3.LUT UR55, UR55, UR4, URZ, 0x3c, !UPT ;  /* 0x0000000437377292 */ /* 0x000fe2000f8e3cff */
[----:B------:R-:W-:Y:S11]  /*82d0*/  @P0 BRA `(.L_x_130) ;  /* 0x0000000000040947 */ /* 0x000ff60003800000 */
[----:B------:R-:W-:Y:S04]  /*82e0*/  DEPBAR.LE SB0, 0x1 ;  /* 0x000080400000791a */ /* 0x000fe80000000000 */
.L_x_130:
[----:B------:R-:W-:Y:S05]  /*82f0*/  BSYNC.RECONVERGENT B0 ;  /* 0x0000000000007941 */ /* 0x000fea0003800200 */
.L_x_129:
[----:B------:R-:W-:Y:S01]  /*8300*/  BAR.SYNC.DEFER_BLOCKING 0x1, 0x80 ;  /* 0x0042000000007b1d */ /* 0x000fe20000010000 */
[----:B------:R-:W-:Y:S01]  /*8310*/  UISETP.NE.AND UP0, UPT, UR54, -0x2, UPT ;  /* 0xfffffffe3600788c */ /* 0x000fe2000bf05270 */
[----:B------:R-:W-:Y:S08]  /*8320*/  IADD3 R0, PT, PT, R30, 0x1, RZ ;  /* 0x000000011e007810 */ /* 0x000ff00007ffe0ff */
[----:B------:R-:W-:Y:S05]  /*8330*/  BRA.U !UP0, `(.L_x_131) ;  /* 0x00000001082c7547 */ /* 0x000fea000b800000 */
[----:B------:R-:W2:Y:S01]  /*8340*/  S2R R2, SR_CgaCtaId ;  /* 0x0000000000027919 */ /* 0x000ea20000008800 */
[----:B------:R-:W-:Y:S01]  /*8350*/  ISETP.NE.AND P0, PT, R82, RZ, PT ;  /* 0x000000ff5200720c */ /* 0x000fe20003f05270 */
[----:B------:R-:W-:Y:S01]  /*8360*/  IMAD.U32 R3, RZ, RZ, UR53 ;  /* 0x00000035ff037e24 */ /* 0x000fe2000f8e00ff */
[----:B------:R-:W-:Y:S02]  /*8370*/  UIADD3 UR53, UPT, UPT, UR53, 0x1, URZ ;  /* 0x0000000135357890 */ /* 0x000fe4000fffe0ff */
[----:B------:R-:W-:Y:S02]  /*8380*/  ISETP.NE.U32.OR P0, PT, R81, 0x1, !P0 ;  /* 0x000000015100780c */ /* 0x000fe40004705470 */
[----:B------:R-:W-:Y:S04]  /*8390*/  UISETP.NE.AND UP0, UPT, UR53, 0x3, UPT ;  /* 0x000000033500788c */ /* 0x000fe8000bf05270 */
[----:B------:R-:W-:Y:S07]  /*83a0*/  USEL UR53, UR53, URZ, UP0 ;  /* 0x000000ff35357287 */ /* 0x000fee0008000000 */
[----:B------:R-:W-:Y:S05]  /*83b0*/  @P0 LEA R3, R3, UR50, 0x3 ;  /* 0x0000003203030c11 */ /* 0x000fea000f8e18ff */
[----:B------:R-:W-:Y:S05]  /*83c0*/  @P0 VIADD R3, R3, 0x1b8 ;  /* 0x000001b803030836 */ /* 0x000fea0000000000 */
[----:B--2---:R-:W-:Y:S04]  /*83d0*/  @P0 PRMT R2, R2, 0x654, R3 ;  /* 0x0000065402020816 */ /* 0x004fe80000000003 */
[----:B------:R2:W-:Y:S03]  /*83e0*/  @P0 SYNCS.ARRIVE.TRANS64.RED.A1T0 RZ, [R2+URZ], RZ ;  /* 0x000000ff02ff09a7 */ /* 0x0005e600081004ff */
.L_x_131:
[----:B------:R-:W-:Y:S01]  /*83f0*/  LOP3.LUT P0, RZ, R62, 0x1, RZ, 0xc0, !PT ;  /* 0x000000013eff7812 */ /* 0x000fe2000780c0ff */
[----:B------:R-:W-:Y:S01]  /*8400*/  UIADD3 UR54, UPT, UPT, UR54, 0x2, URZ ;  /* 0x0000000236367890 */ /* 0x000fe2000fffe0ff */
[C---:B------:R-:W-:Y:S01]  /*8410*/  ISETP.NE.AND P1, PT, R0.reuse, 0x2, PT ;  /* 0x000000020000780c */ /* 0x040fe20003f25270 */
[----:B------:R-:W-:Y:S01]  /*8420*/  UMOV UR48, UR52 ;  /* 0x0000003400307c82 */ /* 0x000fe20008000000 */
[----:B------:R-:W-:Y:S01]  /*8430*/  LOP3.LUT R73, R73, 0x1, RZ, 0x3c, !PT ;  /* 0x0000000149497812 */ /* 0x000fe200078e3cff */
[----:B------:R-:W-:Y:S01]  /*8440*/  IMAD.IADD R19, R29, 0x1, R58 ;  /* 0x000000011d137824 */ /* 0x000fe200078e023a */
[----:B------:R-:W-:Y:S01]  /*8450*/  SEL R3, RZ, 0x1, P1 ;  /* 0x00000001ff037807 */ /* 0x000fe20000800000 */
[----:B------:R-:W-:Y:S01]  /*8460*/  IMAD.IADD R37, R31, 0x1, R64 ;  /* 0x000000011f257824 */ /* 0x000fe200078e0240 */
[----:B------:R-:W-:Y:S02]  /*8470*/  SEL R30, R0, RZ, P1 ;  /* 0x000000ff001e7207 */ /* 0x000fe40000800000 */
[----:B------:R-:W-:Y:S03]  /*8480*/  LOP3.LUT R74, R74, R3, RZ, 0x3c, !PT ;  /* 0x000000034a4a7212 */ /* 0x000fe600078e3cff */
[----:B------:R-:W-:Y:S05]  /*8490*/  @P0 BRA `(.L_x_132) ;  /* 0xffffffdc00240947 */ /* 0x000fea000383ffff */
[----:B------:R-:W-:-:S09]  /*84a0*/  UISETP.NE.AND UP0, UPT, UR49, URZ, UPT ;  /* 0x000000ff3100728c */ /* 0x000fd2000bf05270 */
[----:B------:R-:W-:Y:S05]  /*84b0*/  BRA.U !UP0, `(.L_x_133) ;  /* 0x0000000108487547 */ /* 0x000fea000b800000 */
[----:B------:R-:W3:Y:S02]  /*84c0*/  LDCU.64 UR4, c[0x0][0x890] ;  /* 0x00011200ff0477ac */ /* 0x000ee40008000a00 */
[----:B---3--:R-:W-:-:S04]  /*84d0*/  UISETP.NE.U32.AND UP0, UPT, UR4, URZ, UPT ;  /* 0x000000ff0400728c */ /* 0x008fc8000bf05070 */
[----:B------:R-:W-:-:S09]  /*84e0*/  UISETP.NE.AND.EX UP0, UPT, UR5, URZ, UPT, UP0 ;  /* 0x000000ff0500728c */ /* 0x000fd2000bf05300 */
[----:B------:R-:W-:Y:S05]  /*84f0*/  BRA.U UP0, `(.L_x_134) ;  /* 0x00000001000c7547 */ /* 0x000fea000b800000 */
[----:B------:R-:W-:-:S13]  /*8500*/  FSETP.NEU.AND P0, PT, R35, RZ, PT ;  /* 0x000000ff2300720b */ /* 0x000fda0003f0d000 */
[----:B------:R-:W-:Y:S05]  /*8510*/  @!P0 EXIT ;  /* 0x000000000000894d */ /* 0x000fea0003800000 */
[----:B------:R-:W-:Y:S05]  /*8520*/  BRA `(.L_x_133) ;  /* 0x00000000002c7947 */ /* 0x000fea0003800000 */
.L_x_134:
[----:B------:R-:W-:Y:S01]  /*8530*/  ISETP.NE.AND P0, PT, R80, RZ, PT ;  /* 0x000000ff5000720c */ /* 0x000fe20003f05270 */
[----:B------:R-:W-:-:S12]  /*8540*/  BSSY.RECONVERGENT B0, `(.L_x_133) ;  /* 0x0000009000007945 */ /* 0x000fd80003800200 */
[----:B------:R-:W-:Y:S05]  /*8550*/  @P0 BRA `(.L_x_135) ;  /* 0x0000000000140947 */ /* 0x000fea0003800000 */
[----:B------:R-:W3:Y:S02]  /*8560*/  LDCU.64 UR4, c[0x0][0x888] ;  /* 0x00011100ff0477ac */ /* 0x000ee40008000a00 */
[----:B---3--:R-:W-:-:S04]  /*8570*/  ISETP.NE.U32.AND P0, PT, RZ, UR4, PT ;  /* 0x00000004ff007c0c */ /* 0x008fc8000bf05070 */
[----:B------:R-:W-:-:S13]  /*8580*/  ISETP.NE.AND.EX P0, PT, RZ, UR5, PT, P0 ;  /* 0x00000005ff007c0c */ /* 0x000fda000bf05300 */
[----:B------:R-:W-:Y:S05]  /*8590*/  @!P0 EXIT ;  /* 0x000000000000894d */ /* 0x000fea0003800000 */
[----:B------:R-:W-:Y:S05]  /*85a0*/  BRA `(.L_x_136) ;  /* 0x0000000000087947 */ /* 0x000fea0003800000 */
.L_x_135:
[----:B------:R-:W-:-:S13]  /*85b0*/  FSETP.NEU.AND P0, PT, R35, RZ, PT ;  /* 0x000000ff2300720b */ /* 0x000fda0003f0d000 */
[----:B------:R-:W-:Y:S05]  /*85c0*/  @!P0 EXIT ;  /* 0x000000000000894d */ /* 0x000fea0003800000 */
.L_x_136:
[----:B------:R-:W-:Y:S05]  /*85d0*/  BSYNC.RECONVERGENT B0 ;  /* 0x0000000000007941 */ /* 0x000fea0003800200 */
.L_x_133:
[----:B------:R-:W-:Y:S01]  /*85e0*/  ULEA UR4, UR53, UR50, 0x3 ;  /* 0x0000003235047291 */ /* 0x000fe2000f8e18ff */
[----:B------:R-:W-:-:S04]  /*85f0*/  DEPBAR.LE SB0, 0x0 ;  /* 0x000080000000791a */ /* 0x000fc80000000000 */
[----:B------:R-:W-:-:S04]  /*8600*/  UIADD3 UR4, UPT, UPT, UR4, 0x1b8, URZ ;  /* 0x000001b804047890 */ /* 0x000fc8000fffe0ff */
[----:B------:R-:W-:-:S09]  /*8610*/  UPRMT UR4, UR45, 0x654, UR4 ;  /* 0x000006542d047896 */ /* 0x000fd20008000004 */
[----:B------:R-:W-:Y:S01]  /*8620*/  SYNCS.ARRIVE.TRANS64.RED.A1T0 RZ, [UR4], RZ ;  /* 0x000000ffffff79a7 */ /* 0x000fe20008100404 */
[----:B------:R-:W-:Y:S05]  /*8630*/  EXIT ;  /* 0x000000000000794d */ /* 0x000fea0003800000 */
.L_x_25:
[----:B------:R-:W-:Y:S07]  /*8640*/  MOV R3, UR29 ;  /* 0x0000001d00037c02 */ /* 0x000fee0008000f00 */
.L_x_137:
[----:B--2---:R2:W3:Y:S02]  /*8650*/  SYNCS.PHASECHK.TRANS64.TRYWAIT P0, [R3+URZ+0xd0], R6 ;  /* 0x0000d006030075a7 */ /* 0x0044e400080011ff */
[----:B---3--:R-:W-:Y:S05]  /*8660*/  @!P0 NANOSLEEP.SYNCS 0x989680 ;  /* 0x009896800000895d */ /* 0x008fea0003900000 */
[----:B------:R-:W3:Y:S02]  /*8670*/  @!P0 SYNCS.PHASECHK.TRANS64 P0, [R3+URZ+0xd0], R6 ;  /* 0x0000d006030085a7 */ /* 0x000ee400080010ff */
[----:B---3--:R-:W-:Y:S05]  /*8680*/  @!P0 BRA `(.L_x_137) ;  /* 0xfffffffc00f08947 */ /* 0x008fea000383ffff */
[----:B------:R-:W-:Y:S05]  /*8690*/  BRA `(.L_x_24) ;  /* 0xffffff9400d07947 */ /* 0x000fea000383ffff */
.L_x_32:
[----:B------:R-:W-:Y:S07]  /*86a0*/  MOV R3, UR33 ;  /* 0x0000002100037c02 */ /* 0x000fee0008000f00 */
.L_x_138:
[----:B--2---:R2:W1:Y:S02]  /*86b0*/  SYNCS.PHASECHK.TRANS64.TRYWAIT P0, [R3+URZ+0xd0], R6 ;  /* 0x0000d006030075a7 */ /* 0x00446400080011ff */
[----:B-1----:R-:W-:Y:S05]  /*86c0*/  @!P0 NANOSLEEP.SYNCS 0x989680 ;  /* 0x009896800000895d */ /* 0x002fea0003900000 */
[----:B------:R-:W1:Y:S02]  /*86d0*/  @!P0 SYNCS.PHASECHK.TRANS64 P0, [R3+URZ+0xd0], R6 ;  /* 0x0000d006030085a7 */ /* 0x000e6400080010ff */
[----:B-1----:R-:W-:Y:S05]  /*86e0*/  @!P0 BRA `(.L_x_138) ;  /* 0xfffffffc00f08947 */ /* 0x002fea000383ffff */
[----:B------:R-:W-:Y:S05]  /*86f0*/  BRA `(.L_x_31) ;  /* 0xffffff9c00107947 */ /* 0x000fea000383ffff */
.L_x_37:
[----:B-1----:R-:W-:-:S07]  /*8700*/  MOV R2, UR37 ;  /* 0x0000002500027c02 */ /* 0x002fce0008000f00 */
.L_x_139:
[----:B-1----:R1:W3:Y:S02]  /*8710*/  SYNCS.PHASECHK.TRANS64.TRYWAIT P0, [R2+URZ+0x1e0], R3 ;  /* 0x0001e003020075a7 */ /* 0x0022e400080011ff */
[----:B---3--:R-:W-:Y:S05]  /*8720*/  @!P0 NANOSLEEP.SYNCS 0x989680 ;  /* 0x009896800000895d */ /* 0x008fea0003900000 */
[----:B------:R-:W3:Y:S02]  /*8730*/  @!P0 SYNCS.PHASECHK.TRANS64 P0, [R2+URZ+0x1e0], R3 ;  /* 0x0001e003020085a7 */ /* 0x000ee400080010ff */
[----:B---3--:R-:W-:Y:S05]  /*8740*/  @!P0 BRA `(.L_x_139) ;  /* 0xfffffffc00f08947 */ /* 0x008fea000383ffff */
[----:B------:R-:W-:Y:S05]  /*8750*/  BRA `(.L_x_140) ;  /* 0xffffffa000007947 */ /* 0x000fea000383ffff */
.L_x_41:
[----:B------:R-:W-:-:S07]  /*8760*/  MOV R0, UR4 ;  /* 0x0000000400007c02 */ /* 0x000fce0008000f00 */
.L_x_141:
[----:B-1----:R1:W2:Y:S02]  /*8770*/  SYNCS.PHASECHK.TRANS64.TRYWAIT P0, [R0+URZ], R3 ;  /* 0x00000003000075a7 */ /* 0x0022a400080011ff */
[----:B--2---:R-:W-:Y:S05]  /*8780*/  @!P0 NANOSLEEP.SYNCS 0x989680 ;  /* 0x009896800000895d */ /* 0x004fea0003900000 */
[----:B------:R-:W2:Y:S02]  /*8790*/  @!P0 SYNCS.PHASECHK.TRANS64 P0, [R0+URZ], R3 ;  /* 0x00000003000085a7 */ /* 0x000ea400080010ff */
[----:B--2---:R-:W-:Y:S05]  /*87a0*/  @!P0 BRA `(.L_x_141) ;  /* 0xfffffffc00f08947 */ /* 0x004fea000383ffff */
[----:B------:R-:W-:Y:S05]  /*87b0*/  BRA `(.L_x_142) ;  /* 0xffffffa400507947 */ /* 0x000fea000383ffff */
.L_x_42:
[----:B------:R-:W-:-:S07]  /*87c0*/  MOV R0, UR4 ;  /* 0x0000000400007c02 */ /* 0x000fce0008000f00 */
.L_x_143:
[----:B-1----:R1:W2:Y:S02]  /*87d0*/  SYNCS.PHASECHK.TRANS64.TRYWAIT P0, [R0+URZ], R3 ;  /* 0x00000003000075a7 */ /* 0x0022a400080011ff */
[----:B--2---:R-:W-:Y:S05]  /*87e0*/  @!P0 NANOSLEEP.SYNCS 0x989680 ;  /* 0x009896800000895d */ /* 0x004fea0003900000 */
[----:B------:R-:W2:Y:S02]  /*87f0*/  @!P0 SYNCS.PHASECHK.TRANS64 P0, [R0+URZ], R3 ;  /* 0x00000003000085a7 */ /* 0x000ea400080010ff */
[----:B--2---:R-:W-:Y:S05]  /*8800*/  @!P0 BRA `(.L_x_143) ;  /* 0xfffffffc00f08947 */ /* 0x004fea000383ffff */
[----:B------:R-:W-:Y:S05]  /*8810*/  BRA `(.L_x_144) ;  /* 0xffffffa4005c7947 */ /* 0x000fea000383ffff */
.L_x_43:
[----:B------:R-:W-:-:S07]  /*8820*/  MOV R0, UR4 ;  /* 0x0000000400007c02 */ /* 0x000fce0008000f00 */
.L_x_145:
[----:B-1----:R1:W2:Y:S02]  /*8830*/  SYNCS.PHASECHK.TRANS64.TRYWAIT P0, [R0+URZ], R3 ;  /* 0x00000003000075a7 */ /* 0x0022a400080011ff */
[----:B--2---:R-:W-:Y:S05]  /*8840*/  @!P0 NANOSLEEP.SYNCS 0x989680 ;  /* 0x009896800000895d */ /* 0x004fea0003900000 */
[----:B------:R-:W2:Y:S02]  /*8850*/  @!P0 SYNCS.PHASECHK.TRANS64 P0, [R0+URZ], R3 ;  /* 0x00000003000085a7 */ /* 0x000ea400080010ff */
[----:B--2---:R-:W-:Y:S05]  /*8860*/  @!P0 BRA `(.L_x_145) ;  /* 0xfffffffc00f08947 */ /* 0x004fea000383ffff */
[----:B------:R-:W-:Y:S05]  /*8870*/  BRA `(.L_x_146) ;  /* 0xffffffa400687947 */ /* 0x000fea000383ffff */
.L_x_44:
[----:B------:R-:W-:-:S07]  /*8880*/  MOV R0, UR4 ;  /* 0x0000000400007c02 */ /* 0x000fce0008000f00 */
.L_x_147:
[----:B-1----:R1:W2:Y:S02]  /*8890*/  SYNCS.PHASECHK.TRANS64.TRYWAIT P0, [R0+URZ], R3 ;  /* 0x00000003000075a7 */ /* 0x0022a400080011ff */
[----:B--2---:R-:W-:Y:S05]  /*88a0*/  @!P0 NANOSLEEP.SYNCS 0x989680 ;  /* 0x009896800000895d */ /* 0x004fea0003900000 */
[----:B------:R-:W2:Y:S02]  /*88b0*/  @!P0 SYNCS.PHASECHK.TRANS64 P0, [R0+URZ], R3 ;  /* 0x00000003000085a7 */ /* 0x000ea400080010ff */
[----:B--2---:R-:W-:Y:S05]  /*88c0*/  @!P0 BRA `(.L_x_147) ;  /* 0xfffffffc00f08947 */ /* 0x004fea000383ffff */
[----:B------:R-:W-:Y:S05]  /*88d0*/  BRA `(.L_x_148) ;  /* 0xffffffa400747947 */ /* 0x000fea000383ffff */
.L_x_45:
[----:B------:R-:W-:-:S07]  /*88e0*/  MOV R0, UR4 ;  /* 0x0000000400007c02 */ /* 0x000fce0008000f00 */
.L_x_149:
[----:B-1----:R1:W2:Y:S02]  /*88f0*/  SYNCS.PHASECHK.TRANS64.TRYWAIT P0, [R0+URZ], R3 ;  /* 0x00000003000075a7 */ /* 0x0022a400080011ff */
[----:B--2---:R-:W-:Y:S05]  /*8900*/  @!P0 NANOSLEEP.SYNCS 0x989680 ;  /* 0x009896800000895d */ /* 0x004fea0003900000 */
[----:B------:R-:W2:Y:S02]  /*8910*/  @!P0 SYNCS.PHASECHK.TRANS64 P0, [R0+URZ], R3 ;  /* 0x00000003000085a7 */ /* 0x000ea400080010ff */
[----:B--2---:R-:W-:Y:S05]  /*8920*/  @!P0 BRA `(.L_x_149) ;  /* 0xfffffffc00f08947 */ /* 0x004fea000383ffff */
[----:B------:R-:W-:Y:S05]  /*8930*/  BRA `(.L_x_150) ;  /* 0xffffffa400807947 */ /* 0x000fea000383ffff */
.L_x_46:
[----:B------:R-:W-:-:S07]  /*8940*/  MOV R0, UR4 ;  /* 0x0000000400007c02 */ /* 0x000fce0008000f00 */
.L_x_151:
[----:B-1----:R1:W2:Y:S02]  /*8950*/  SYNCS.PHASECHK.TRANS64.TRYWAIT P0, [R0+URZ], R3 ;  /* 0x00000003000075a7 */ /* 0x0022a400080011ff */
[----:B--2---:R-:W-:Y:S05]  /*8960*/  @!P0 NANOSLEEP.SYNCS 0x989680 ;  /* 0x009896800000895d */ /* 0x004fea0003900000 */
[----:B------:R-:W2:Y:S02]  /*8970*/  @!P0 SYNCS.PHASECHK.TRANS64 P0, [R0+URZ], R3 ;  /* 0x00000003000085a7 */ /* 0x000ea400080010ff */
[----:B--2---:R-:W-:Y:S05]  /*8980*/  @!P0 BRA `(.L_x_151) ;  /* 0xfffffffc00f08947 */ /* 0x004fea000383ffff */
[----:B------:R-:W-:Y:S05]  /*8990*/  BRA `(.L_x_152) ;  /* 0xffffffa4008c7947 */ /* 0x000fea000383ffff */
.L_x_47:
[----:B------:R-:W-:-:S07]  /*89a0*/  MOV R0, UR4 ;  /* 0x0000000400007c02 */ /* 0x000fce0008000f00 */
.L_x_153:
[----:B-1----:R1:W2:Y:S02]  /*89b0*/  SYNCS.PHASECHK.TRANS64.TRYWAIT P0, [R0+URZ], R3 ;  /* 0x00000003000075a7 */ /* 0x0022a400080011ff */
[----:B--2---:R-:W-:Y:S05]  /*89c0*/  @!P0 NANOSLEEP.SYNCS 0x989680 ;  /* 0x009896800000895d */ /* 0x004fea0003900000 */
[----:B------:R-:W2:Y:S02]  /*89d0*/  @!P0 SYNCS.PHASECHK.TRANS64 P0, [R0+URZ], R3 ;  /* 0x00000003000085a7 */ /* 0x000ea400080010ff */
[----:B--2---:R-:W-:Y:S05]  /*89e0*/  @!P0 BRA `(.L_x_153) ;  /* 0xfffffffc00f08947 */ /* 0x004fea000383ffff */
[----:B------:R-:W-:Y:S05]  /*89f0*/  BRA `(.L_x_154) ;  /* 0xffffffa400987947 */ /* 0x000fea000383ffff */
.L_x_48:
[----:B------:R-:W-:-:S07]  /*8a00*/  MOV R0, UR4 ;  /* 0x0000000400007c02 */ /* 0x000fce0008000f00 */
.L_x_155:
[----:B-1----:R1:W2:Y:S02]  /*8a10*/  SYNCS.PHASECHK.TRANS64.TRYWAIT P0, [R0+URZ], R3 ;  /* 0x00000003000075a7 */ /* 0x0022a400080011ff */
[----:B--2---:R-:W-:Y:S05]  /*8a20*/  @!P0 NANOSLEEP.SYNCS 0x989680 ;  /* 0x009896800000895d */ /* 0x004fea0003900000 */
[----:B------:R-:W2:Y:S02]  /*8a30*/  @!P0 SYNCS.PHASECHK.TRANS64 P0, [R0+URZ], R3 ;  /* 0x00000003000085a7 */ /* 0x000ea400080010ff */
[----:B--2---:R-:W-:Y:S05]  /*8a40*/  @!P0 BRA `(.L_x_155) ;  /* 0xfffffffc00f08947 */ /* 0x004fea000383ffff */
[----:B------:R-:W-:Y:S05]  /*8a50*/  BRA `(.L_x_156) ;  /* 0xffffffa400a47947 */ /* 0x000fea000383ffff */
.L_x_49:
[----:B------:R-:W-:-:S07]  /*8a60*/  MOV R0, UR4 ;  /* 0x0000000400007c02 */ /* 0x000fce0008000f00 */
.L_x_157:
[----:B-1----:R1:W2:Y:S02]  /*8a70*/  SYNCS.PHASECHK.TRANS64.TRYWAIT P0, [R0+URZ], R3 ;  /* 0x00000003000075a7 */ /* 0x0022a400080011ff */
[----:B--2---:R-:W-:Y:S05]  /*8a80*/  @!P0 NANOSLEEP.SYNCS 0x989680 ;  /* 0x009896800000895d */ /* 0x004fea0003900000 */
[----:B------:R-:W2:Y:S02]  /*8a90*/  @!P0 SYNCS.PHASECHK.TRANS64 P0, [R0+URZ], R3 ;  /* 0x00000003000085a7 */ /* 0x000ea400080010ff */
[----:B--2---:R-:W-:Y:S05]  /*8aa0*/  @!P0 BRA `(.L_x_157) ;  /* 0xfffffffc00f08947 */ /* 0x004fea000383ffff */
[----:B------:R-:W-:Y:S05]  /*8ab0*/  BRA `(.L_x_158) ;  /* 0xffffffa400b07947 */ /* 0x000fea000383ffff */
.L_x_50:
[----:B------:R-:W-:-:S07]  /*8ac0*/  MOV R0, UR4 ;  /* 0x0000000400007c02 */ /* 0x000fce0008000f00 */
.L_x_159:
[----:B-1----:R1:W2:Y:S02]  /*8ad0*/  SYNCS.PHASECHK.TRANS64.TRYWAIT P0, [R0+URZ], R3 ;  /* 0x00000003000075a7 */ /* 0x0022a400080011ff */
[----:B--2---:R-:W-:Y:S05]  /*8ae0*/  @!P0 NANOSLEEP.SYNCS 0x989680 ;  /* 0x009896800000895d */ /* 0x004fea0003900000 */
[----:B------:R-:W2:Y:S02]  /*8af0*/  @!P0 SYNCS.PHASECHK.TRANS64 P0, [R0+URZ], R3 ;  /* 0x00000003000085a7 */ /* 0x000ea400080010ff */
[----:B--2---:R-:W-:Y:S05]  /*8b00*/  @!P0 BRA `(.L_x_159) ;  /* 0xfffffffc00f08947 */ /* 0x004fea000383ffff */
[----:B------:R-:W-:Y:S05]  /*8b10*/  BRA `(.L_x_160) ;  /* 0xffffffa400bc7947 */ /* 0x000fea000383ffff */
.L_x_51:
[----:B------:R-:W-:-:S07]  /*8b20*/  MOV R0, UR4 ;  /* 0x0000000400007c02 */ /* 0x000fce0008000f00 */
.L_x_161:
[----:B-1----:R1:W2:Y:S02]  /*8b30*/  SYNCS.PHASECHK.TRANS64.TRYWAIT P0, [R0+URZ], R3 ;  /* 0x00000003000075a7 */ /* 0x0022a400080011ff */
[----:B--2---:R-:W-:Y:S05]  /*8b40*/  @!P0 NANOSLEEP.SYNCS 0x989680 ;  /* 0x009896800000895d */ /* 0x004fea0003900000 */
[----:B------:R-:W2:Y:S02]  /*8b50*/  @!P0 SYNCS.PHASECHK.TRANS64 P0, [R0+URZ], R3 ;  /* 0x00000003000085a7 */ /* 0x000ea400080010ff */
[----:B--2---:R-:W-:Y:S05]  /*8b60*/  @!P0 BRA `(.L_x_161) ;  /* 0xfffffffc00f08947 */ /* 0x004fea000383ffff */
[----:B------:R-:W-:Y:S05]  /*8b70*/  BRA `(.L_x_162) ;  /* 0xffffffa400c87947 */ /* 0x000fea000383ffff */
.L_x_52:
[----:B------:R-:W-:-:S07]  /*8b80*/  MOV R0, UR4 ;  /* 0x0000000400007c02 */ /* 0x000fce0008000f00 */
.L_x_163:
[----:B-1----:R1:W2:Y:S02]  /*8b90*/  SYNCS.PHASECHK.TRANS64.TRYWAIT P0, [R0+URZ], R3 ;  /* 0x00000003000075a7 */ /* 0x0022a400080011ff */
[----:B--2---:R-:W-:Y:S05]  /*8ba0*/  @!P0 NANOSLEEP.SYNCS 0x989680 ;  /* 0x009896800000895d */ /* 0x004fea0003900000 */
[----:B------:R-:W2:Y:S02]  /*8bb0*/  @!P0 SYNCS.PHASECHK.TRANS64 P0, [R0+URZ], R3 ;  /* 0x00000003000085a7 */ /* 0x000ea400080010ff */
[----:B--2---:R-:W-:Y:S05]  /*8bc0*/  @!P0 BRA `(.L_x_163) ;  /* 0xfffffffc00f08947 */ /* 0x004fea000383ffff */
[----:B------:R-:W-:Y:S05]  /*8bd0*/  BRA `(.L_x_164) ;  /* 0xffffffa400d47947 */ /* 0x000fea000383ffff */
.L_x_53:
[----:B------:R-:W-:-:S07]  /*8be0*/  MOV R0, UR4 ;  /* 0x0000000400007c02 */ /* 0x000fce0008000f00 */
.L_x_165:
[----:B-1----:R1:W2:Y:S02]  /*8bf0*/  SYNCS.PHASECHK.TRANS64.TRYWAIT P0, [R0+URZ], R3 ;  /* 0x00000003000075a7 */ /* 0x0022a400080011ff */
[----:B--2---:R-:W-:Y:S05]  /*8c00*/  @!P0 NANOSLEEP.SYNCS 0x989680 ;  /* 0x009896800000895d */ /* 0x004fea0003900000 */
[----:B------:R-:W2:Y:S02]  /*8c10*/  @!P0 SYNCS.PHASECHK.TRANS64 P0, [R0+URZ], R3 ;  /* 0x00000003000085a7 */ /* 0x000ea400080010ff */
[----:B--2---:R-:W-:Y:S05]  /*8c20*/  @!P0 BRA `(.L_x_165) ;  /* 0xfffffffc00f08947 */ /* 0x004fea000383ffff */
[----:B------:R-:W-:Y:S05]  /*8c30*/  BRA `(.L_x_166) ;  /* 0xffffffa400e07947 */ /* 0x000fea000383ffff */
.L_x_54:
[----:B------:R-:W-:-:S07]  /*8c40*/  MOV R0, UR4 ;  /* 0x0000000400007c02 */ /* 0x000fce0008000f00 */
.L_x_167:
[----:B-1----:R1:W2:Y:S02]  /*8c50*/  SYNCS.PHASECHK.TRANS64.TRYWAIT P0, [R0+URZ], R3 ;  /* 0x00000003000075a7 */ /* 0x0022a400080011ff */
[----:B--2---:R-:W-:Y:S05]  /*8c60*/  @!P0 NANOSLEEP.SYNCS 0x989680 ;  /* 0x009896800000895d */ /* 0x004fea0003900000 */
[----:B------:R-:W2:Y:S02]  /*8c70*/  @!P0 SYNCS.PHASECHK.TRANS64 P0, [R0+URZ], R3 ;  /* 0x00000003000085a7 */ /* 0x000ea400080010ff */
[----:B--2---:R-:W-:Y:S05]  /*8c80*/  @!P0 BRA `(.L_x_167) ;  /* 0xfffffffc00f08947 */ /* 0x004fea000383ffff */
[----:B------:R-:W-:Y:S05]  /*8c90*/  BRA `(.L_x_168) ;  /* 0xffffffa400ec7947 */ /* 0x000fea000383ffff */
.L_x_55:
[----:B------:R-:W-:-:S07]  /*8ca0*/  MOV R0, UR4 ;  /* 0x0000000400007c02 */ /* 0x000fce0008000f00 */
.L_x_169:
[----:B-1----:R1:W2:Y:S02]  /*8cb0*/  SYNCS.PHASECHK.TRANS64.TRYWAIT P0, [R0+URZ], R3 ;  /* 0x00000003000075a7 */ /* 0x0022a400080011ff */
[----:B--2---:R-:W-:Y:S05]  /*8cc0*/  @!P0 NANOSLEEP.SYNCS 0x989680 ;  /* 0x009896800000895d */ /* 0x004fea0003900000 */
[----:B------:R-:W2:Y:S02]  /*8cd0*/  @!P0 SYNCS.PHASECHK.TRANS64 P0, [R0+URZ], R3 ;  /* 0x00000003000085a7 */ /* 0x000ea400080010ff */
[----:B--2---:R-:W-:Y:S05]  /*8ce0*/  @!P0 BRA `(.L_x_169) ;  /* 0xfffffffc00f08947 */ /* 0x004fea000383ffff */
[----:B------:R-:W-:Y:S05]  /*8cf0*/  BRA `(.L_x_170) ;  /* 0xffffffa400f87947 */ /* 0x000fea000383ffff */
.L_x_56:
[----:B------:R-:W-:-:S07]  /*8d00*/  MOV R0, UR4 ;  /* 0x0000000400007c02 */ /* 0x000fce0008000f00 */
.L_x_171:
[----:B-1----:R1:W2:Y:S02]  /*8d10*/  SYNCS.PHASECHK.TRANS64.TRYWAIT P0, [R0+URZ], R3 ;  /* 0x00000003000075a7 */ /* 0x0022a400080011ff */
[----:B--2---:R-:W-:Y:S05]  /*8d20*/  @!P0 NANOSLEEP.SYNCS 0x989680 ;  /* 0x009896800000895d */ /* 0x004fea0003900000 */
[----:B------:R-:W2:Y:S02]  /*8d30*/  @!P0 SYNCS.PHASECHK.TRANS64 P0, [R0+URZ], R3 ;  /* 0x00000003000085a7 */ /* 0x000ea400080010ff */
[----:B--2---:R-:W-:Y:S05]  /*8d40*/  @!P0 BRA `(.L_x_171) ;  /* 0xfffffffc00f08947 */ /* 0x004fea000383ffff */
[----:B------:R-:W-:Y:S05]  /*8d50*/  BRA `(.L_x_172) ;  /* 0xffffffa800047947 */ /* 0x000fea000383ffff */
.L_x_57:
[----:B------:R-:W-:-:S07]  /*8d60*/  MOV R0, UR4 ;  /* 0x0000000400007c02 */ /* 0x000fce0008000f00 */
.L_x_173:
[----:B-1----:R1:W2:Y:S02]  /*8d70*/  SYNCS.PHASECHK.TRANS64.TRYWAIT P0, [R0+URZ], R3 ;  /* 0x00000003000075a7 */ /* 0x0022a400080011ff */
[----:B--2---:R-:W-:Y:S05]  /*8d80*/  @!P0 NANOSLEEP.SYNCS 0x989680 ;  /* 0x009896800000895d */ /* 0x004fea0003900000 */
[----:B------:R-:W2:Y:S02]  /*8d90*/  @!P0 SYNCS.PHASECHK.TRANS64 P0, [R0+URZ], R3 ;  /* 0x00000003000085a7 */ /* 0x000ea400080010ff */
[----:B--2---:R-:W-:Y:S05]  /*8da0*/  @!P0 BRA `(.L_x_173) ;  /* 0xfffffffc00f08947 */ /* 0x004fea000383ffff */
[----:B------:R-:W-:Y:S05]  /*8db0*/  BRA `(.L_x_174) ;  /* 0xffffffa800107947 */ /* 0x000fea000383ffff */
.L_x_58:
[----:B------:R-:W-:-:S07]  /*8dc0*/  MOV R0, UR4 ;  /* 0x0000000400007c02 */ /* 0x000fce0008000f00 */
.L_x_175:
[----:B-1----:R1:W2:Y:S02]  /*8dd0*/  SYNCS.PHASECHK.TRANS64.TRYWAIT P0, [R0+URZ], R3 ;  /* 0x00000003000075a7 */ /* 0x0022a400080011ff */
[----:B--2---:R-:W-:Y:S05]  /*8de0*/  @!P0 NANOSLEEP.SYNCS 0x989680 ;  /* 0x009896800000895d */ /* 0x004fea0003900000 */
[----:B------:R-:W2:Y:S02]  /*8df0*/  @!P0 SYNCS.PHASECHK.TRANS64 P0, [R0+URZ], R3 ;  /* 0x00000003000085a7 */ /* 0x000ea400080010ff */
[----:B--2---:R-:W-:Y:S05]  /*8e00*/  @!P0 BRA `(.L_x_175) ;  /* 0xfffffffc00f08947 */ /* 0x004fea000383ffff */
[----:B------:R-:W-:Y:S05]  /*8e10*/  BRA `(.L_x_176) ;  /* 0xffffffa8001c7947 */ /* 0x000fea000383ffff */
.L_x_59:
[----:B------:R-:W-:-:S07]  /*8e20*/  MOV R0, UR4 ;  /* 0x0000000400007c02 */ /* 0x000fce0008000f00 */
.L_x_177:
[----:B-1----:R1:W2:Y:S02]  /*8e30*/  SYNCS.PHASECHK.TRANS64.TRYWAIT P0, [R0+URZ], R3 ;  /* 0x00000003000075a7 */ /* 0x0022a400080011ff */
[----:B--2---:R-:W-:Y:S05]  /*8e40*/  @!P0 NANOSLEEP.SYNCS 0x989680 ;  /* 0x009896800000895d */ /* 0x004fea0003900000 */
[----:B------:R-:W2:Y:S02]  /*8e50*/  @!P0 SYNCS.PHASECHK.TRANS64 P0, [R0+URZ], R3 ;  /* 0x00000003000085a7 */ /* 0x000ea400080010ff */
[----:B--2---:R-:W-:Y:S05]  /*8e60*/  @!P0 BRA `(.L_x_177) ;  /* 0xfffffffc00f08947 */ /* 0x004fea000383ffff */
[----:B------:R-:W-:Y:S05]  /*8e70*/  BRA `(.L_x_178) ;  /* 0xffffffa800287947 */ /* 0x000fea000383ffff */
.L_x_60:
[----:B------:R-:W-:-:S07]  /*8e80*/  MOV R0, UR4 ;  /* 0x0000000400007c02 */ /* 0x000fce0008000f00 */
.L_x_179:
[----:B-1----:R1:W2:Y:S02]  /*8e90*/  SYNCS.PHASECHK.TRANS64.TRYWAIT P0, [R0+URZ], R3 ;  /* 0x00000003000075a7 */ /* 0x0022a400080011ff */
[----:B--2---:R-:W-:Y:S05]  /*8ea0*/  @!P0 NANOSLEEP.SYNCS 0x989680 ;  /* 0x009896800000895d */ /* 0x004fea0003900000 */
[----:B------:R-:W2:Y:S02]  /*8eb0*/  @!P0 SYNCS.PHASECHK.TRANS64 P0, [R0+URZ], R3 ;  /* 0x00000003000085a7 */ /* 0x000ea400080010ff */
[----:B--2---:R-:W-:Y:S05]  /*8ec0*/  @!P0 BRA `(.L_x_179) ;  /* 0xfffffffc00f08947 */ /* 0x004fea000383ffff */
[----:B------:R-:W-:Y:S05]  /*8ed0*/  BRA `(.L_x_180) ;  /* 0xffffffa800347947 */ /* 0x000fea000383ffff */
.L_x_61:
[----:B------:R-:W-:-:S07]  /*8ee0*/  MOV R0, UR4 ;  /* 0x0000000400007c02 */ /* 0x000fce0008000f00 */
.L_x_181:
[----:B-1----:R1:W2:Y:S02]  /*8ef0*/  SYNCS.PHASECHK.TRANS64.TRYWAIT P0, [R0+URZ], R3 ;  /* 0x00000003000075a7 */ /* 0x0022a400080011ff */
[----:B--2---:R-:W-:Y:S05]  /*8f00*/  @!P0 NANOSLEEP.SYNCS 0x989680 ;  /* 0x009896800000895d */ /* 0x004fea0003900000 */
[----:B------:R-:W2:Y:S02]  /*8f10*/  @!P0 SYNCS.PHASECHK.TRANS64 P0, [R0+URZ], R3 ;  /* 0x00000003000085a7 */ /* 0x000ea400080010ff */
[----:B--2---:R-:W-:Y:S05]  /*8f20*/  @!P0 BRA `(.L_x_181) ;  /* 0xfffffffc00f08947 */ /* 0x004fea000383ffff */
[----:B------:R-:W-:Y:S05]  /*8f30*/  BRA `(.L_x_182) ;  /* 0xffffffa800407947 */ /* 0x000fea000383ffff */
.L_x_62:
[----:B------:R-:W-:-:S07]  /*8f40*/  MOV R0, UR4 ;  /* 0x0000000400007c02 */ /* 0x000fce0008000f00 */
.L_x_183:
[----:B-1----:R1:W2:Y:S02]  /*8f50*/  SYNCS.PHASECHK.TRANS64.TRYWAIT P0, [R0+URZ], R3 ;  /* 0x00000003000075a7 */ /* 0x0022a400080011ff */
[----:B--2---:R-:W-:Y:S05]  /*8f60*/  @!P0 NANOSLEEP.SYNCS 0x989680 ;  /* 0x009896800000895d */ /* 0x004fea0003900000 */
[----:B------:R-:W2:Y:S02]  /*8f70*/  @!P0 SYNCS.PHASECHK.TRANS64 P0, [R0+URZ], R3 ;  /* 0x00000003000085a7 */ /* 0x000ea400080010ff */
[----:B--2---:R-:W-:Y:S05]  /*8f80*/  @!P0 BRA `(.L_x_183) ;  /* 0xfffffffc00f08947 */ /* 0x004fea000383ffff */
[----:B------:R-:W-:Y:S05]  /*8f90*/  BRA `(.L_x_184) ;  /* 0xffffffa8004c7947 */ /* 0x000fea000383ffff */
.L_x_63:
[----:B------:R-:W-:-:S07]  /*8fa0*/  MOV R0, UR4 ;  /* 0x0000000400007c02 */ /* 0x000fce0008000f00 */
.L_x_185:
[----:B-1----:R1:W2:Y:S02]  /*8fb0*/  SYNCS.PHASECHK.TRANS64.TRYWAIT P0, [R0+URZ], R3 ;  /* 0x00000003000075a7 */ /* 0x0022a400080011ff */
[----:B--2---:R-:W-:Y:S05]  /*8fc0*/  @!P0 NANOSLEEP.SYNCS 0x989680 ;  /* 0x009896800000895d */ /* 0x004fea0003900000 */
[----:B------:R-:W2:Y:S02]  /*8fd0*/  @!P0 SYNCS.PHASECHK.TRANS64 P0, [R0+URZ], R3 ;  /* 0x00000003000085a7 */ /* 0x000ea400080010ff */
[----:B--2---:R-:W-:Y:S05]  /*8fe0*/  @!P0 BRA `(.L_x_185) ;  /* 0xfffffffc00f08947 */ /* 0x004fea000383ffff */
[----:B------:R-:W-:Y:S05]  /*8ff0*/  BRA `(.L_x_186) ;  /* 0xffffffa800587947 */ /* 0x000fea000383ffff */
.L_x_64:
[----:B------:R-:W-:-:S07]  /*9000*/  MOV R0, UR4 ;  /* 0x0000000400007c02 */ /* 0x000fce0008000f00 */
.L_x_187:
[----:B-1----:R1:W2:Y:S02]  /*9010*/  SYNCS.PHASECHK.TRANS64.TRYWAIT P0, [R0+URZ], R3 ;  /* 0x00000003000075a7 */ /* 0x0022a400080011ff */
[----:B--2---:R-:W-:Y:S05]  /*9020*/  @!P0 NANOSLEEP.SYNCS 0x989680 ;  /* 0x009896800000895d */ /* 0x004fea0003900000 */
[----:B------:R-:W2:Y:S02]  /*9030*/  @!P0 SYNCS.PHASECHK.TRANS64 P0, [R0+URZ], R3 ;  /* 0x00000003000085a7 */ /* 0x000ea400080010ff */
[----:B--2---:R-:W-:Y:S05]  /*9040*/  @!P0 BRA `(.L_x_187) ;  /* 0xfffffffc00f08947 */ /* 0x004fea000383ffff */
[----:B------:R-:W-:Y:S05]  /*9050*/  BRA `(.L_x_188) ;  /* 0xffffffa800647947 */ /* 0x000fea000383ffff */
.L_x_65:
[----:B------:R-:W-:-:S07]  /*9060*/  MOV R0, UR4 ;  /* 0x0000000400007c02 */ /* 0x000fce0008000f00 */
.L_x_189:
[----:B-1----:R1:W2:Y:S02]  /*9070*/  SYNCS.PHASECHK.TRANS64.TRYWAIT P0, [R0+URZ], R3 ;  /* 0x00000003000075a7 */ /* 0x0022a400080011ff */
[----:B--2---:R-:W-:Y:S05]  /*9080*/  @!P0 NANOSLEEP.SYNCS 0x989680 ;  /* 0x009896800000895d */ /* 0x004fea0003900000 */
[----:B------:R-:W2:Y:S02]  /*9090*/  @!P0 SYNCS.PHASECHK.TRANS64 P0, [R0+URZ], R3 ;  /* 0x00000003000085a7 */ /* 0x000ea400080010ff */
[----:B--2---:R-:W-:Y:S05]  /*90a0*/  @!P0 BRA `(.L_x_189) ;  /* 0xfffffffc00f08947 */ /* 0x004fea000383ffff */
[----:B------:R-:W-:Y:S05]  /*90b0*/  BRA `(.L_x_190) ;  /* 0xffffffa800707947 */ /* 0x000fea000383ffff */
.L_x_68:
[----:B------:R-:W-:-:S07]  /*90c0*/  MOV R4, UR45 ;  /* 0x0000002d00047c02 */ /* 0x000fce0008000f00 */
.L_x_191:
[----:B--2---:R2:W3:Y:S02]  /*90d0*/  SYNCS.PHASECHK.TRANS64.TRYWAIT P1, [R4+URZ+0x1e8], R7 ;  /* 0x0001e807040075a7 */ /* 0x0044e400080211ff */
[----:B---3--:R-:W-:Y:S05]  /*90e0*/  @!P1 NANOSLEEP.SYNCS 0x989680 ;  /* 0x009896800000995d */ /* 0x008fea0003900000 */
[----:B------:R-:W3:Y:S02]  /*90f0*/  @!P1 SYNCS.PHASECHK.TRANS64 P1, [R4+URZ+0x1e8], R7 ;  /* 0x0001e807040095a7 */ /* 0x000ee400080210ff */
[----:B---3--:R-:W-:Y:S05]  /*9100*/  @!P1 BRA `(.L_x_191) ;  /* 0xfffffffc00f09947 */ /* 0x008fea000383ffff */
[----:B------:R-:W-:Y:S05]  /*9110*/  BRA `(.L_x_192) ;  /* 0xffffffa800d47947 */ /* 0x000fea000383ffff */
.L_x_69:
[----:B--2---:R-:W-:-:S07]  /*9120*/  MOV R4, UR45 ;  /* 0x0000002d00047c02 */ /* 0x004fce0008000f00 */
.L_x_193:
[----:B--2---:R2:W3:Y:S02]  /*9130*/  SYNCS.PHASECHK.TRANS64.TRYWAIT P1, [R4+URZ+0x1e0], R5 ;  /* 0x0001e005040075a7 */ /* 0x0044e400080211ff */
[----:B---3--:R-:W-:Y:S05]  /*9140*/  @!P1 NANOSLEEP.SYNCS 0x989680 ;  /* 0x009896800000995d */ /* 0x008fea0003900000 */
[----:B------:R-:W3:Y:S02]  /*9150*/  @!P1 SYNCS.PHASECHK.TRANS64 P1, [R4+URZ+0x1e0], R5 ;  /* 0x0001e005040095a7 */ /* 0x000ee400080210ff */
[----:B---3--:R-:W-:Y:S05]  /*9160*/  @!P1 BRA `(.L_x_193) ;  /* 0xfffffffc00f09947 */ /* 0x008fea000383ffff */
[----:B------:R-:W-:Y:S05]  /*9170*/  BRA `(.L_x_194) ;  /* 0xffffffa800dc7947 */ /* 0x000fea000383ffff */
.L_x_77:
[----:B------:R-:W-:-:S07]  /*9180*/  MOV R0, UR7 ;  /* 0x0000000700007c02 */ /* 0x000fce0008000f00 */
.L_x_195:
[----:B---3--:R3:W4:Y:S02]  /*9190*/  SYNCS.PHASECHK.TRANS64.TRYWAIT P0, [R0+URZ+0x1e0], R3 ;  /* 0x0001e003000075a7 */ /* 0x00872400080011ff */
[----:B----4-:R-:W-:Y:S05]  /*91a0*/  @!P0 NANOSLEEP.SYNCS 0x989680 ;  /* 0x009896800000895d */ /* 0x010fea0003900000 */
[----:B------:R-:W4:Y:S02]  /*91b0*/  @!P0 SYNCS.PHASECHK.TRANS64 P0, [R0+URZ+0x1e0], R3 ;  /* 0x0001e003000085a7 */ /* 0x000f2400080010ff */
[----:B----4-:R-:W-:Y:S05]  /*91c0*/  @!P0 BRA `(.L_x_195) ;  /* 0xfffffffc00f08947 */ /* 0x010fea000383ffff */
[----:B------:R-:W-:Y:S05]  /*91d0*/  BRA `(.L_x_196) ;  /* 0xffffffb000507947 */ /* 0x000fea000383ffff */
.L_x_78:
[----:B------:R-:W-:-:S07]  /*91e0*/  MOV R0, UR9 ;  /* 0x0000000900007c02 */ /* 0x000fce0008000f00 */
.L_x_197:
[----:B--2---:R2:W3:Y:S02]  /*91f0*/  SYNCS.PHASECHK.TRANS64.TRYWAIT P0, [R0+URZ+0x200], R3 ;  /* 0x00020003000075a7 */ /* 0x0044e400080011ff */
[----:B---3--:R-:W-:Y:S05]  /*9200*/  @!P0 NANOSLEEP.SYNCS 0x989680 ;  /* 0x009896800000895d */ /* 0x008fea0003900000 */
[----:B------:R-:W3:Y:S02]  /*9210*/  @!P0 SYNCS.PHASECHK.TRANS64 P0, [R0+URZ+0x200], R3 ;  /* 0x00020003000085a7 */ /* 0x000ee400080010ff */
[----:B---3--:R-:W-:Y:S05]  /*9220*/  @!P0 BRA `(.L_x_197) ;  /* 0xfffffffc00f08947 */ /* 0x008fea000383ffff */
[----:B------:R-:W-:Y:S05]  /*9230*/  BRA `(.L_x_198) ;  /* 0xffffffb000687947 */ /* 0x000fea000383ffff */
.L_x_81:
[----:B--2---:R-:W-:Y:S07]  /*9240*/  MOV R0, UR8 ;  /* 0x0000000800007c02 */ /* 0x004fee0008000f00 */
.L_x_199:
[----:B--2---:R2:W3:Y:S02]  /*9250*/  SYNCS.PHASECHK.TRANS64.TRYWAIT P0, [R0+URZ], R9 ;  /* 0x00000009000075a7 */ /* 0x0044e400080011ff */
[----:B---3--:R-:W-:Y:S05]  /*9260*/  @!P0 NANOSLEEP.SYNCS 0x989680 ;  /* 0x009896800000895d */ /* 0x008fea0003900000 */
[----:B------:R-:W3:Y:S02]  /*9270*/  @!P0 SYNCS.PHASECHK.TRANS64 P0, [R0+URZ], R9 ;  /* 0x00000009000085a7 */ /* 0x000ee400080010ff */
[----:B---3--:R-:W-:Y:S05]  /*9280*/  @!P0 BRA `(.L_x_199) ;  /* 0xfffffffc00f08947 */ /* 0x008fea000383ffff */
[----:B------:R-:W-:Y:S05]  /*9290*/  BRA `(.L_x_80) ;  /* 0xffffffb000987947 */ /* 0x000fea000383ffff */
.L_x_84:
[----:B------:R-:W-:-:S07]  /*92a0*/  MOV R0, UR5 ;  /* 0x0000000500007c02 */ /* 0x000fce0008000f00 */
.L_x_200:
[----:B--2---:R2:W4:Y:S02]  /*92b0*/  SYNCS.PHASECHK.TRANS64.TRYWAIT P0, [R0+URZ], R3 ;  /* 0x00000003000075a7 */ /* 0x00452400080011ff */
[----:B----4-:R-:W-:Y:S05]  /*92c0*/  @!P0 NANOSLEEP.SYNCS 0x989680 ;  /* 0x009896800000895d */ /* 0x010fea0003900000 */
[----:B------:R-:W4:Y:S02]  /*92d0*/  @!P0 SYNCS.PHASECHK.TRANS64 P0, [R0+URZ], R3 ;  /* 0x00000003000085a7 */ /* 0x000f2400080010ff */
[----:B----4-:R-:W-:Y:S05]  /*92e0*/  @!P0 BRA `(.L_x_200) ;  /* 0xfffffffc00f08947 */ /* 0x010fea000383ffff */
[----:B------:R-:W-:Y:S05]  /*92f0*/  BRA `(.L_x_201) ;  /* 0xffffffb4005c7947 */ /* 0x000fea000383ffff */
.L_x_85:
[----:B------:R-:W-:-:S07]  /*9300*/  MOV R0, UR6 ;  /* 0x0000000600007c02 */ /* 0x000fce0008000f00 */
.L_x_202:
[----:B--2---:R2:W4:Y:S02]  /*9310*/  SYNCS.PHASECHK.TRANS64.TRYWAIT P0, [R0+URZ], R3 ;  /* 0x00000003000075a7 */ /* 0x00452400080011ff */
[----:B----4-:R-:W-:Y:S05]  /*9320*/  @!P0 NANOSLEEP.SYNCS 0x989680 ;  /* 0x009896800000895d */ /* 0x010fea0003900000 */
[----:B------:R-:W4:Y:S02]  /*9330*/  @!P0 SYNCS.PHASECHK.TRANS64 P0, [R0+URZ], R3 ;  /* 0x00000003000085a7 */ /* 0x000f2400080010ff */
[----:B----4-:R-:W-:Y:S05]  /*9340*/  @!P0 BRA `(.L_x_202) ;  /* 0xfffffffc00f08947 */ /* 0x010fea000383ffff */
[----:B------:R-:W-:Y:S05]  /*9350*/  BRA `(.L_x_203) ;  /* 0xffffffb400687947 */ /* 0x000fea000383ffff */
.L_x_90:
[----:B------:R-:W-:Y:S07]  /*9360*/  MOV R3, UR15 ;  /* 0x0000000f00037c02 */ /* 0x000fee0008000f00 */
.L_x_204:
[----:B--2---:R2:W3:Y:S02]  /*9370*/  SYNCS.PHASECHK.TRANS64.TRYWAIT P2, [R3+URZ+0x1e0], R0 ;  /* 0x0001e000030075a7 */ /* 0x0044e400080411ff */
[----:B---3--:R-:W-:Y:S05]  /*9380*/  @!P2 NANOSLEEP.SYNCS 0x989680 ;  /* 0x009896800000a95d */ /* 0x008fea0003900000 */
[----:B------:R-:W3:Y:S02]  /*9390*/  @!P2 SYNCS.PHASECHK.TRANS64 P2, [R3+URZ+0x1e0], R0 ;  /* 0x0001e0000300a5a7 */ /* 0x000ee400080410ff */
[----:B---3--:R-:W-:Y:S05]  /*93a0*/  @!P2 BRA `(.L_x_204) ;  /* 0xfffffffc00f0a947 */ /* 0x008fea000383ffff */
[----:B------:R-:W-:Y:S05]  /*93b0*/  BRA `(.L_x_205) ;  /* 0xffffffb800f47947 */ /* 0x000fea000383ffff */
.L_x_93:
[----:B------:R-:W-:Y:S07]  /*93c0*/  MOV R0, UR15 ;  /* 0x0000000f00007c02 */ /* 0x000fee0008000f00 */
.L_x_206:
[----:B--2---:R2:W3:Y:S02]  /*93d0*/  SYNCS.PHASECHK.TRANS64.TRYWAIT P0, [R0+URZ+0x1d8], R3 ;  /* 0x0001d803000075a7 */ /* 0x0044e400080011ff */
[----:B---3--:R-:W-:Y:S05]  /*93e0*/  @!P0 NANOSLEEP.SYNCS 0x989680 ;  /* 0x009896800000895d */ /* 0x008fea0003900000 */
[----:B------:R-:W3:Y:S02]  /*93f0*/  @!P0 SYNCS.PHASECHK.TRANS64 P0, [R0+URZ+0x1d8], R3 ;  /* 0x0001d803000085a7 */ /* 0x000ee400080010ff */
[----:B---3--:R-:W-:Y:S05]  /*9400*/  @!P0 BRA `(.L_x_206) ;  /* 0xfffffffc00f08947 */ /* 0x008fea000383ffff */
[----:B------:R-:W-:Y:S05]  /*9410*/  BRA `(.L_x_92) ;  /* 0xffffffc000047947 */ /* 0x000fea000383ffff */
.L_x_96:
[----:B------:R-:W-:Y:S07]  /*9420*/  MOV R0, UR19 ;  /* 0x0000001300007c02 */ /* 0x000fee0008000f00 */
.L_x_207:
[----:B-1----:R1:W2:Y:S02]  /*9430*/  SYNCS.PHASECHK.TRANS64.TRYWAIT P0, [R0+URZ+0x1b8], R3 ;  /* 0x0001b803000075a7 */ /* 0x0022a400080011ff */
[----:B--2---:R-:W-:Y:S05]  /*9440*/  @!P0 NANOSLEEP.SYNCS 0x989680 ;  /* 0x009896800000895d */ /* 0x004fea0003900000 */
[----:B------:R-:W2:Y:S02]  /*9450*/  @!P0 SYNCS.PHASECHK.TRANS64 P0, [R0+URZ+0x1b8], R3 ;  /* 0x0001b803000085a7 */ /* 0x000ea400080010ff */
[----:B--2---:R-:W-:Y:S05]  /*9460*/  @!P0 BRA `(.L_x_207) ;  /* 0xfffffffc00f08947 */ /* 0x004fea000383ffff */
[----:B------:R-:W-:Y:S05]  /*9470*/  BRA `(.L_x_208) ;  /* 0xffffffc000bc7947 */ /* 0x000fea000383ffff */
.L_x_97:
[----:B------:R-:W-:Y:S07]  /*9480*/  MOV R3, UR17 ;  /* 0x0000001100037c02 */ /* 0x000fee0008000f00 */
.L_x_209:
[----:B-1----:R1:W2:Y:S02]  /*9490*/  SYNCS.PHASECHK.TRANS64.TRYWAIT P0, [R3+URZ+0x1b8], R12 ;  /* 0x0001b80c030075a7 */ /* 0x0022a400080011ff */
[----:B--2---:R-:W-:Y:S05]  /*94a0*/  @!P0 NANOSLEEP.SYNCS 0x989680 ;  /* 0x009896800000895d */ /* 0x004fea0003900000 */
[----:B------:R-:W2:Y:S02]  /*94b0*/  @!P0 SYNCS.PHASECHK.TRANS64 P0, [R3+URZ+0x1b8], R12 ;  /* 0x0001b80c030085a7 */ /* 0x000ea400080010ff */
[----:B--2---:R-:W-:Y:S05]  /*94c0*/  @!P0 BRA `(.L_x_209) ;  /* 0xfffffffc00f08947 */ /* 0x004fea000383ffff */
[----:B------:R-:W-:Y:S05]  /*94d0*/  BRA `(.L_x_210) ;  /* 0xffffffc400587947 */ /* 0x000fea000383ffff */
.L_x_99:
[----:B------:R-:W-:-:S07]  /*94e0*/  MOV R0, UR4 ;  /* 0x0000000400007c02 */ /* 0x000fce0008000f00 */
.L_x_211:
[----:B-1----:R1:W2:Y:S02]  /*94f0*/  SYNCS.PHASECHK.TRANS64.TRYWAIT P0, [R0+URZ], R3 ;  /* 0x00000003000075a7 */ /* 0x0022a400080011ff */
[----:B--2---:R-:W-:Y:S05]  /*9500*/  @!P0 NANOSLEEP.SYNCS 0x989680 ;  /* 0x009896800000895d */ /* 0x004fea0003900000 */
[----:B------:R-:W2:Y:S02]  /*9510*/  @!P0 SYNCS.PHASECHK.TRANS64 P0, [R0+URZ], R3 ;  /* 0x00000003000085a7 */ /* 0x000ea400080010ff */
[----:B--2---:R-:W-:Y:S05]  /*9520*/  @!P0 BRA `(.L_x_211) ;  /* 0xfffffffc00f08947 */ /* 0x004fea000383ffff */
[----:B------:R-:W-:Y:S05]  /*9530*/  BRA `(.L_x_212) ;  /* 0xffffffc400d07947 */ /* 0x000fea000383ffff */
.L_x_100:
[----:B------:R-:W-:-:S07]  /*9540*/  MOV R0, UR4 ;  /* 0x0000000400007c02 */ /* 0x000fce0008000f00 */
.L_x_213:
[----:B-1----:R1:W2:Y:S02]  /*9550*/  SYNCS.PHASECHK.TRANS64.TRYWAIT P0, [R0+URZ], R3 ;  /* 0x00000003000075a7 */ /* 0x0022a400080011ff */
[----:B--2---:R-:W-:Y:S05]  /*9560*/  @!P0 NANOSLEEP.SYNCS 0x989680 ;  /* 0x009896800000895d */ /* 0x004fea0003900000 */
[----:B------:R-:W2:Y:S02]  /*9570*/  @!P0 SYNCS.PHASECHK.TRANS64 P0, [R0+URZ], R3 ;  /* 0x00000003000085a7 */ /* 0x000ea400080010ff */
[----:B--2---:R-:W-:Y:S05]  /*9580*/  @!P0 BRA `(.L_x_213) ;  /* 0xfffffffc00f08947 */ /* 0x004fea000383ffff */
[----:B------:R-:W-:Y:S05]  /*9590*/  BRA `(.L_x_214) ;  /* 0xffffffc400dc7947 */ /* 0x000fea000383ffff */
.L_x_102:
[----:B------:R-:W-:Y:S07]  /*95a0*/  MOV R0, UR50 ;  /* 0x0000003200007c02 */ /* 0x000fee0008000f00 */
.L_x_215:
[----:B--2---:R2:W3:Y:S02]  /*95b0*/  SYNCS.PHASECHK.TRANS64.TRYWAIT P0, [R0+URZ+0x1e0], R3 ;  /* 0x0001e003000075a7 */ /* 0x0044e400080011ff */
[----:B---3--:R-:W-:Y:S05]  /*95c0*/  @!P0 NANOSLEEP.SYNCS 0x989680 ;  /* 0x009896800000895d */ /* 0x008fea0003900000 */
[----:B------:R-:W3:Y:S02]  /*95d0*/  @!P0 SYNCS.PHASECHK.TRANS64 P0, [R0+URZ+0x1e0], R3 ;  /* 0x0001e003000085a7 */ /* 0x000ee400080010ff */
[----:B---3--:R-:W-:Y:S05]  /*95e0*/  @!P0 BRA `(.L_x_215) ;  /* 0xfffffffc00f08947 */ /* 0x008fea000383ffff */
[----:B------:R-:W-:Y:S05]  /*95f0*/  BRA `(.L_x_216) ;  /* 0xffffffc800d87947 */ /* 0x000fea000383ffff */
.L_x_112:
[----:B-1----:R1:W3:Y:S02]  /*9600*/  SYNCS.PHASECHK.TRANS64.TRYWAIT P1, [R0+URZ+0x1a0], R3 ;  /* 0x0001a003000075a7 */ /* 0x0022e400080211ff */
[----:B---3--:R-:W-:Y:S05]  /*9610*/  @!P1 NANOSLEEP.SYNCS 0x989680 ;  /* 0x009896800000995d */ /* 0x008fea0003900000 */
[----:B------:R-:W3:Y:S02]  /*9620*/  @!P1 SYNCS.PHASECHK.TRANS64 P1, [R0+URZ+0x1a0], R3 ;  /* 0x0001a003000095a7 */ /* 0x000ee400080210ff */
[----:B---3--:R-:W-:Y:S05]  /*9630*/  @!P1 BRA `(.L_x_112) ;  /* 0xfffffffc00f09947 */ /* 0x008fea000383ffff */
[----:B------:R-:W-:Y:S05]  /*9640*/  BRA `(.L_x_111) ;  /* 0xffffffd800b07947 */ /* 0x000fea000383ffff */
.L_x_114:
[----:B------:R1:W1:Y:S02]  /*9650*/  SYNCS.PHASECHK.TRANS64.TRYWAIT P1, [R83+URZ+0x1f0], R2 ;  /* 0x0001f002530075a7 */ /* 0x00026400080211ff */
[----:B-1----:R-:W-:Y:S05]  /*9660*/  @!P1 NANOSLEEP.SYNCS 0x989680 ;  /* 0x009896800000995d */ /* 0x002fea0003900000 */
[----:B------:R-:W1:Y:S02]  /*9670*/  @!P1 SYNCS.PHASECHK.TRANS64 P1, [R83+URZ+0x1f0], R2 ;  /* 0x0001f002530095a7 */ /* 0x000e6400080210ff */
[----:B-1----:R-:W-:Y:S05]  /*9680*/  @!P1 BRA `(.L_x_114) ;  /* 0xfffffffc00f09947 */ /* 0x002fea000383ffff */
[----:B------:R-:W-:Y:S05]  /*9690*/  BRA `(.L_x_113) ;  /* 0xffffffd800fc7947 */ /* 0x000fea000383ffff */
.L_x_125:
[----:B--2---:R2:W3:Y:S02]  /*96a0*/  SYNCS.PHASECHK.TRANS64.TRYWAIT P1, [R3+URZ+0x1a0], R0 ;  /* 0x0001a000030075a7 */ /* 0x0044e400080211ff */
[----:B---3--:R-:W-:Y:S05]  /*96b0*/  @!P1 NANOSLEEP.SYNCS 0x989680 ;  /* 0x009896800000995d */ /* 0x008fea0003900000 */
[----:B------:R-:W3:Y:S02]  /*96c0*/  @!P1 SYNCS.PHASECHK.TRANS64 P1, [R3+URZ+0x1a0], R0 ;  /* 0x0001a000030095a7 */ /* 0x000ee400080210ff */
[----:B---3--:R-:W-:Y:S05]  /*96d0*/  @!P1 BRA `(.L_x_125) ;  /* 0xfffffffc00f09947 */ /* 0x008fea000383ffff */
[----:B------:R-:W-:Y:S05]  /*96e0*/  BRA `(.L_x_124) ;  /* 0xffffffe400107947 */ /* 0x000fea000383ffff */
        .weak           $__internal_0_$__cuda_sm10x_tcgen05_guardrail_trap_col_being_dealloced_not_returned_by_alloc
        .type           $__internal_0_$__cuda_sm10x_tcgen05_guardrail_trap_col_being_dealloced_not_returned_by_alloc,@function
        .size           $__internal_0_$__cuda_sm10x_tcgen05_guardrail_trap_col_being_dealloced_not_returned_by_alloc,($__internal_1_$__cuda_sm10x_tcgen05_guardrail_trap_phase_invalid_during_alloc - $__internal_0_$__cuda_sm10x_tcgen05_guardrail_trap_col_being_dealloced_not_returned_by_alloc)
$__internal_0_$__cuda_sm10x_tcgen05_guardrail_trap_col_being_dealloced_not_returned_by_alloc:
[----:B------:R-:W-:Y:S05]  /*96f0*/  BPT.TRAP 0x1 ;  /* 0x000000040000795c */ /* 0x000fea0000300000 */
[----:B------:R-:W-:-:S04]  /*9700*/  HFMA2 R3, -RZ, RZ, 0, 0 ;  /* 0x00000000ff037431 */ /* 0x000fc800000001ff */
[----:B------:R-:W-:Y:S05]  /*9710*/  RET.REL.NODEC R2 `(_ZN7cutlass13device_kernelINS_4conv6kernel13ConvUniversalINS1_16ConvProblemShapeILNS1_8OperatorE2ELi2EEENS1_10collective14CollectiveConvINS1_47MainloopSm100TmaUmmaWarpSpecializedImplicitGemmILS5_2ELi26ELi2ELi1ELi2EN4cute5tupleIJNSA_1CILi2EEENSC_ILi1EEESE_EEEEENSB_IJNSC_ILi64EEENSB_IJSH_EEENSB_IJNSC_ILi32EEEEEEEEENS_10bfloat16_tESM_NSA_8TiledMMAINSA_8MMA_AtomIJNSA_20SM100_MMA_F16BF16_SSISM_SM_fLi64ELi64ELNSA_4UMMA5MajorE1ELSR_1ELNSQ_7ScaleInE0ELSS_0EEEEEENSA_6LayoutINSB_IJSE_SE_SE_EEENSB_IJNSC_ILi0EEESX_SX_EEEEENSB_IJNSA_10UnderscoreES10_S10_EEEEENS7_6detail27Sm100ImplicitGemmTileTraitsINSA_13SM90_TMA_LOADENSA_14ComposedLayoutINSA_7SwizzleILi3ELi4ELi3EEENSA_18smem_ptr_flag_bitsILi16EEENSV_INSB_IJSH_NSC_ILi8EEEEEENSB_IJSE_SH_EEEEEEEvEENS14_INSA_30SM90_TMA_LOAD_IM2COL_MULTICASTES1F_vEEEENS_8epilogue10collective18CollectiveEpilogueINS1K_23Sm100TmaWarpSpecializedILi3ELi2ELi16ELb1ELb0EEEJSL_NSB_IJNSV_ISH_SE_EENSV_ISJ_SE_EEEEESM_NSB_IJlNSB_IJSE_llEEESX_EEESM_S1T_NS1K_6fusion15FusionCallbacksIS1O_NS1U_17LinearCombinationISM_fSM_fLNS_15FloatRoundStyleE2EEESL_S1R_JEEENSA_5SM1004TMEM4LOAD26SM100_TMEM_LOAD_16dp256b4xES15_NS16_INS17_ILi2ELi4ELi3EEES1A_NSV_INSB_IJS1B_SJ_EEENSB_IJSJ_SE_EEEEEEENSA_17SM75_U32x4_LDSM_NENSA_14SM90_TMA_STOREES28_NSA_17SM90_U32x4_STSM_NENSA_39AutoVectorizingCopyWithAssumedAlignmentILi128EEEEEEvvEEEEvNT_6ParamsE) ;  /* 0xffffff6802387950 */ /* 0x000fea0003c3ffff */
        .weak           $__internal_1_$__cuda_sm10x_tcgen05_guardrail_trap_phase_invalid_during_alloc
        .type           $__internal_1_$__cuda_sm10x_tcgen05_guardrail_trap_phase_invalid_during_alloc,@function
        .size           $__internal_1_$__cuda_sm10x_tcgen05_guardrail_trap_phase_invalid_during_alloc,($__internal_2_$__cuda_sm10x_tcgen05_guardrail_trap_unallocated_columns_being_dealloced - $__internal_1_$__cuda_sm10x_tcgen05_guardrail_trap_phase_invalid_during_alloc)
$__internal_1_$__cuda_sm10x_tcgen05_guardrail_trap_phase_invalid_during_alloc:
[----:B------:R-:W-:Y:S05]  /*9720*/  BPT.TRAP 0x1 ;  /* 0x000000040000795c */ /* 0x000fea0000300000 */
[----:B------:R-:W-:-:S04]  /*9730*/  MOV R3, 0x0 ;  /* 0x0000000000037802 */ /* 0x000fc80000000f00 */
[----:B------:R-:W-:Y:S05]  /*9740*/  RET.REL.NODEC R2 `(_ZN7cutlass13device_kernelINS_4conv6kernel13ConvUniversalINS1_16ConvProblemShapeILNS1_8OperatorE2ELi2EEENS1_10collective14CollectiveConvINS1_47MainloopSm100TmaUmmaWarpSpecializedImplicitGemmILS5_2ELi26ELi2ELi1ELi2EN4cute5tupleIJNSA_1CILi2EEENSC_ILi1EEESE_EEEEENSB_IJNSC_ILi64EEENSB_IJSH_EEENSB_IJNSC_ILi32EEEEEEEEENS_10bfloat16_tESM_NSA_8TiledMMAINSA_8MMA_AtomIJNSA_20SM100_MMA_F16BF16_SSISM_SM_fLi64ELi64ELNSA_4UMMA5MajorE1ELSR_1ELNSQ_7ScaleInE0ELSS_0EEEEEENSA_6LayoutINSB_IJSE_SE_SE_EEENSB_IJNSC_ILi0EEESX_SX_EEEEENSB_IJNSA_10UnderscoreES10_S10_EEEEENS7_6detail27Sm100ImplicitGemmTileTraitsINSA_13SM90_TMA_LOADENSA_14ComposedLayoutINSA_7SwizzleILi3ELi4ELi3EEENSA_18smem_ptr_flag_bitsILi16EEENSV_INSB_IJSH_NSC_ILi8EEEEEENSB_IJSE_SH_EEEEEEEvEENS14_INSA_30SM90_TMA_LOAD_IM2COL_MULTICASTES1F_vEEEENS_8epilogue10collective18CollectiveEpilogueINS1K_23Sm100TmaWarpSpecializedILi3ELi2ELi16ELb1ELb0EEEJSL_NSB_IJNSV_ISH_SE_EENSV_ISJ_SE_EEEEESM_NSB_IJlNSB_IJSE_llEEESX_EEESM_S1T_NS1K_6fusion15FusionCallbacksIS1O_NS1U_17LinearCombinationISM_fSM_fLNS_15FloatRoundStyleE2EEESL_S1R_JEEENSA_5SM1004TMEM4LOAD26SM100_TMEM_LOAD_16dp256b4xES15_NS16_INS17_ILi2ELi4ELi3EEES1A_NSV_INSB_IJS1B_SJ_EEENSB_IJSJ_SE_EEEEEEENSA_17SM75_U32x4_LDSM_NENSA_14SM90_TMA_STOREES28_NSA_17SM90_U32x4_STSM_NENSA_39AutoVectorizingCopyWithAssumedAlignmentILi128EEEEEEvvEEEEvNT_6ParamsE) ;  /* 0xffffff68022c7950 */ /* 0x000fea0003c3ffff */
        .weak           $__internal_2_$__cuda_sm10x_tcgen05_guardrail_trap_unallocated_columns_being_dealloced
        .type           $__internal_2_$__cuda_sm10x_tcgen05_guardrail_trap_unallocated_columns_being_dealloced,@function
        .size           $__internal_2_$__cuda_sm10x_tcgen05_guardrail_trap_unallocated_columns_being_dealloced,(.L_x_218 - $__internal_2_$__cuda_sm10x_tcgen05_guardrail_trap_unallocated_columns_being_dealloced)
$__internal_2_$__cuda_sm10x_tcgen05_guardrail_trap_unallocated_columns_being_dealloced:
[----:B------:R-:W-:Y:S05]  /*9750*/  BPT.TRAP 0x1 ;  /* 0x000000040000795c */ /* 0x000fea0000300000 */
[----:B------:R-:W-:-:S04]  /*9760*/  HFMA2 R3, -RZ, RZ, 0, 0 ;  /* 0x00000000ff037431 */ /* 0x000fc800000001ff */
[----:B------:R-:W-:Y:S05]  /*9770*/  RET.REL.NODEC R2 `(_ZN7cutlass13device_kernelINS_4conv6kernel13ConvUniversalINS1_16ConvProblemShapeILNS1_8OperatorE2ELi2EEENS1_10collective14CollectiveConvINS1_47MainloopSm100TmaUmmaWarpSpecializedImplicitGemmILS5_2ELi26ELi2ELi1ELi2EN4cute5tupleIJNSA_1CILi2EEENSC_ILi1EEESE_EEEEENSB_IJNSC_ILi64EEENSB_IJSH_EEENSB_IJNSC_ILi32EEEEEEEEENS_10bfloat16_tESM_NSA_8TiledMMAINSA_8MMA_AtomIJNSA_20SM100_MMA_F16BF16_SSISM_SM_fLi64ELi64ELNSA_4UMMA5MajorE1ELSR_1ELNSQ_7ScaleInE0ELSS_0EEEEEENSA_6LayoutINSB_IJSE_SE_SE_EEENSB_IJNSC_ILi0EEESX_SX_EEEEENSB_IJNSA_10UnderscoreES10_S10_EEEEENS7_6detail27Sm100ImplicitGemmTileTraitsINSA_13SM90_TMA_LOADENSA_14ComposedLayoutINSA_7SwizzleILi3ELi4ELi3EEENSA_18smem_ptr_flag_bitsILi16EEENSV_INSB_IJSH_NSC_ILi8EEEEEENSB_IJSE_SH_EEEEEEEvEENS14_INSA_30SM90_TMA_LOAD_IM2COL_MULTICASTES1F_vEEEENS_8epilogue10collective18CollectiveEpilogueINS1K_23Sm100TmaWarpSpecializedILi3ELi2ELi16ELb1ELb0EEEJSL_NSB_IJNSV_ISH_SE_EENSV_ISJ_SE_EEEEESM_NSB_IJlNSB_IJSE_llEEESX_EEESM_S1T_NS1K_6fusion15FusionCallbacksIS1O_NS1U_17LinearCombinationISM_fSM_fLNS_15FloatRoundStyleE2EEESL_S1R_JEEENSA_5SM1004TMEM4LOAD26SM100_TMEM_LOAD_16dp256b4xES15_NS16_INS17_ILi2ELi4ELi3EEES1A_NSV_INSB_IJS1B_SJ_EEENSB_IJSJ_SE_EEEEEEENSA_17SM75_U32x4_LDSM_NENSA_14SM90_TMA_STOREES28_NSA_17SM90_U32x4_STSM_NENSA_39AutoVectorizingCopyWithAssumedAlignmentILi128EEEEEEvvEEEEvNT_6ParamsE) ;  /* 0xffffff6802207950 */ /* 0x000fea0003c3ffff */
.L_x_217:
[----:B------:R-:W-:-:S00]  /*9780*/  BRA `(.L_x_217) ;  /* 0xfffffffc00fc7947 */ /* 0x000fc0000383ffff */
[----:B------:R-:W-:-:S00]  /*9790*/  NOP ;  /* 0x0000000000007918 */ /* 0x000fc00000000000 */
        /* <DEDUP_REMOVED lines=14> */
.L_x_218:


//--------------------- .nv.global.init           --------------------------
	.section	.nv.global.init,"aw",@progbits
.nv.global.init:
	.type		$str$29,@object
	.size		$str$29,($str$30 - $str$29)
$str$29:
        /*0000*/ 	.byte	0x28, 0x61, 0x64, 0x64, 0x72, 0x65, 0x73, 0x73, 0x20, 0x26, 0x20, 0x6d, 0x61, 0x73, 0x6b, 0x29
        /*0010*/ 	.byte	0x20, 0x3d, 0x3d, 0x20, 0x30, 0x00
	.type		$str$30,@object
	.size		$str$30,($str$28 - $str$30)
$str$30:
        /*0016*/ 	.byte	0x2f, 0x74, 0x6d, 0x70, 0x2f, 0x63, 0x75, 0x74, 0x6c, 0x61, 0x73, 0x73, 0x5f, 0x73, 0x77, 0x65
        /*0026*/ 	.byte	0x65, 0x70, 0x5f, 0x73, 0x72, 0x63, 0x2f, 0x69, 0x6e, 0x63, 0x6c, 0x75, 0x64, 0x65, 0x2f, 0x63
        /*0036*/ 	.byte	0x75, 0x74, 0x65, 0x2f, 0x70, 0x6f, 0x69, 0x6e, 0x74, 0x65, 0x72, 0x5f, 0x66, 0x6c, 0x61, 0x67
        /*0046*/ 	.byte	0x67, 0x65, 0x64, 0x2e, 0x68, 0x70, 0x70, 0x00
	.type		$str$28,@object
	.size		$str$28,($str$27 - $str$28)
$str$28:
        /*004e*/ 	.byte	0x2f, 0x74, 0x6d, 0x70, 0x2f, 0x63, 0x75, 0x74, 0x6c, 0x61, 0x73, 0x73, 0x5f, 0x73, 0x77, 0x65
        /*005e*/ 	.byte	0x65, 0x70, 0x5f, 0x73, 0x72, 0x63, 0x2f, 0x69, 0x6e, 0x63, 0x6c, 0x75, 0x64, 0x65, 0x2f, 0x63
        /*006e*/ 	.byte	0x75, 0x74, 0x65, 0x2f, 0x61, 0x74, 0x6f, 0x6d, 0x2f, 0x63, 0x6f, 0x70, 0x79, 0x5f, 0x74, 0x72
        /*007e*/ 	.byte	0x61, 0x69, 0x74, 0x73, 0x5f, 0x73, 0x6d, 0x31, 0x30, 0x30, 0x2e, 0x68, 0x70, 0x70, 0x00
	.type		$str$27,@object
	.size		$str$27,(__unnamed_1 - $str$27)
$str$27:
        /*008d*/ 	.byte	0x28, 0x28, 0x75, 0x69, 0x6e, 0x74, 0x33, 0x32, 0x5f, 0x74, 0x28, 0x74, 0x68, 0x72, 0x65, 0x61
        /*009d*/ 	.byte	0x64, 0x49, 0x64, 0x78, 0x2e, 0x78, 0x29, 0x20, 0x2f, 0x20, 0x33, 0x32, 0x29, 0x20, 0x25, 0x20
        /*00ad*/ 	.byte	0x34, 0x29, 0x20, 0x3d, 0x3d, 0x20, 0x28, 0x28, 0x28, 0x74, 0x6d, 0x65, 0x6d, 0x5f, 0x61, 0x64
        /*00bd*/ 	.byte	0x64, 0x72, 0x20, 0x3e, 0x3e, 0x20, 0x31, 0x36, 0x29, 0x20, 0x2f, 0x20, 0x33, 0x32, 0x29, 0x20
        /*00cd*/ 	.byte	0x25, 0x20, 0x34, 0x29, 0x00
	.type		__unnamed_1,@object
	.size		__unnamed_1,(__unnamed_2 - __unnamed_1)
__unnamed_1:
        /*00d2*/ 	.byte	0x61, 0x75, 0x74, 0x6f, 0x20, 0x63, 0x75, 0x74, 0x65, 0x3a, 0x3a, 0x61, 0x73, 0x5f, 0x70, 0x6f
        /* <DEDUP_REMOVED lines=24> */
        /*0262*/ 	.byte	0x30, 0x34, 0x38, 0x3e, 0x3e, 0x3e, 0x3e, 0x5d, 0x00
	.type		__unnamed_2,@object
	.size		__unnamed_2,(.L_2 - __unnamed_2)
__unnamed_2:
        /* <DEDUP_REMOVED lines=45> */
        /*053b*/ 	.byte	0x3e, 0x3e, 0x3e, 0x5d, 0x00
.L_2:


//--------------------- .nv.shared._ZN7cutlass13device_kernelINS_4conv6kernel13ConvUniversalINS1_16ConvProblemShapeILNS1_8OperatorE2ELi2EEENS1_10collective14CollectiveConvINS1_47MainloopSm100TmaUmmaWarpSpecializedImplicitGemmILS5_2ELi26ELi2ELi1ELi2EN4cute5tupleIJNSA_1CILi2EEENSC_ILi1EEESE_EEEEENSB_IJNSC_ILi64EEENSB_IJSH_EEENSB_IJNSC_ILi32EEEEEEEEENS_10bfloat16_tESM_NSA_8TiledMMAINSA_8MMA_AtomIJNSA_20SM100_MMA_F16BF16_SSISM_SM_fLi64ELi64ELNSA_4UMMA5MajorE1ELSR_1ELNSQ_7ScaleInE0ELSS_0EEEEEENSA_6LayoutINSB_IJSE_SE_SE_EEENSB_IJNSC_ILi0EEESX_SX_EEEEENSB_IJNSA_10UnderscoreES10_S10_EEEEENS7_6detail27Sm100ImplicitGemmTileTraitsINSA_13SM90_TMA_LOADENSA_14ComposedLayoutINSA_7SwizzleILi3ELi4ELi3EEENSA_18smem_ptr_flag_bitsILi16EEENSV_INSB_IJSH_NSC_ILi8EEEEEENSB_IJSE_SH_EEEEEEEvEENS14_INSA_30SM90_TMA_LOAD_IM2COL_MULTICASTES1F_vEEEENS_8epilogue10collective18CollectiveEpilogueINS1K_23Sm100TmaWarpSpecializedILi3ELi2ELi16ELb1ELb0EEEJSL_NSB_IJNSV_ISH_SE_EENSV_ISJ_SE_EEEEESM_NSB_IJlNSB_IJSE_llEEESX_EEESM_S1T_NS1K_6fusion15FusionCallbacksIS1O_NS1U_17LinearCombinationISM_fSM_fLNS_15FloatRoundStyleE2EEESL_S1R_JEEENSA_5SM1004TMEM4LOAD26SM100_TMEM_LOAD_16dp256b4xES15_NS16_INS17_ILi2ELi4ELi3EEES1A_NSV_INSB_IJS1B_SJ_EEENSB_IJSJ_SE_EEEEEEENSA_17SM75_U32x4_LDSM_NENSA_14SM90_TMA_STOREES28_NSA_17SM90_U32x4_STSM_NENSA_39AutoVectorizingCopyWithAssumedAlignmentILi128EEEEEEvvEEEEvNT_6ParamsE --------------------------
	.section	.nv.shared._ZN7cutlass13device_kernelINS_4conv6kernel13ConvUniversalINS1_16ConvProblemShapeILNS1_8OperatorE2ELi2EEENS1_10collective14CollectiveConvINS1_47MainloopSm100TmaUmmaWarpSpecializedImplicitGemmILS5_2ELi26ELi2ELi1ELi2EN4cute5tupleIJNSA_1CILi2EEENSC_ILi1EEESE_EEEEENSB_IJNSC_ILi64EEENSB_IJSH_EEENSB_IJNSC_ILi32EEEEEEEEENS_10bfloat16_tESM_NSA_8TiledMMAINSA_8MMA_AtomIJNSA_20SM100_MMA_F16BF16_SSISM_SM_fLi64ELi64ELNSA_4UMMA5MajorE1ELSR_1ELNSQ_7ScaleInE0ELSS_0EEEEEENSA_6LayoutINSB_IJSE_SE_SE_EEENSB_IJNSC_ILi0EEESX_SX_EEEEENSB_IJNSA_10UnderscoreES10_S10_EEEEENS7_6detail27Sm100ImplicitGemmTileTraitsINSA_13SM90_TMA_LOADENSA_14ComposedLayoutINSA_7SwizzleILi3ELi4ELi3EEENSA_18smem_ptr_flag_bitsILi16EEENSV_INSB_IJSH_NSC_ILi8EEEEEENSB_IJSE_SH_EEEEEEEvEENS14_INSA_30SM90_TMA_LOAD_IM2COL_MULTICASTES1F_vEEEENS_8epilogue10collective18CollectiveEpilogueINS1K_23Sm100TmaWarpSpecializedILi3ELi2ELi16ELb1ELb0EEEJSL_NSB_IJNSV_ISH_SE_EENSV_ISJ_SE_EEEEESM_NSB_IJlNSB_IJSE_llEEESX_EEESM_S1T_NS1K_6fusion15FusionCallbacksIS1O_NS1U_17LinearCombinationISM_fSM_fLNS_15FloatRoundStyleE2EEESL_S1R_JEEENSA_5SM1004TMEM4LOAD26SM100_TMEM_LOAD_16dp256b4xES15_NS16_INS17_ILi2ELi4ELi3EEES1A_NSV_INSB_IJS1B_SJ_EEENSB_IJSJ_SE_EEEEEEENSA_17SM75_U32x4_LDSM_NENSA_14SM90_TMA_STOREES28_NSA_17SM90_U32x4_STSM_NENSA_39AutoVectorizingCopyWithAssumedAlignmentILi128EEEEEEvvEEEEvNT_6ParamsE,"aw",@nobits
	.sectionflags	@""
	.align	16
	.zero		1024


//--------------------- .nv.shared.reserved.0     --------------------------
	.section	.nv.shared.reserved.0,"aw",@nobits
	.weak		__nv_reservedSMEM_offset_0_alias
	.size		__nv_reservedSMEM_offset_0_alias, 0, 64
	.other		__nv_reservedSMEM_offset_0_alias,@"STO_CUDA_RESERVED_SHARED STV_DEFAULT"
__nv_reservedSMEM_offset_0_alias:
	.zero		0
.nv.shared.reserved.0:
	.zero		64
	.weak		__nv_reservedSMEM_tcgen05_partition
	.type		__nv_reservedSMEM_tcgen05_partition,@object
	.size		__nv_reservedSMEM_tcgen05_partition,(.L_0 - __nv_reservedSMEM_tcgen05_partition)
__nv_reservedSMEM_tcgen05_partition:
	.zero		32
.L_0:


//--------------------- .nv.global                --------------------------
	.section	.nv.global,"aw",@nobits
.nv.global:
	.type		_ZN39_INTERNAL_0d7032b7_4_k_cu_7b0e14dc_33094cute1_E,@object
	.size		_ZN39_INTERNAL_0d7032b7_4_k_cu_7b0e14dc_33094cute1_E,(_ZN39_INTERNAL_0d7032b7_4_k_cu_7b0e14dc_33094cuda3std3__45__cpo6cbeginE - _ZN39_INTERNAL_0d7032b7_4_k_cu_7b0e14dc_33094cute1_E)
_ZN39_INTERNAL_0d7032b7_4_k_cu_7b0e14dc_33094cute1_E:
	.zero		1
	.type		_ZN39_INTERNAL_0d7032b7_4_k_cu_7b0e14dc_33094cuda3std3__45__cpo6cbeginE,@object
	.size		_ZN39_INTERNAL_0d7032b7_4_k_cu_7b0e14dc_33094cuda3std3__45__cpo6cbeginE,(_ZN39_INTERNAL_0d7032b7_4_k_cu_7b0e14dc_33094cuda3std3__48in_placeE - _ZN39_INTERNAL_0d7032b7_4_k_cu_7b0e14dc_33094cuda3std3__45__cpo6cbeginE)
_ZN39_INTERNAL_0d7032b7_4_k_cu_7b0e14dc_33094cuda3std3__45__cpo6cbeginE:
	.zero		1
	.type		_ZN39_INTERNAL_0d7032b7_4_k_cu_7b0e14dc_33094cuda3std3__48in_placeE,@object
	.size		_ZN39_INTERNAL_0d7032b7_4_k_cu_7b0e14dc_33094cuda3std3__48in_placeE,(_ZN39_INTERNAL_0d7032b7_4_k_cu_7b0e14dc_33094cuda3std6ranges3__45__cpo9iter_moveE - _ZN39_INTERNAL_0d7032b7_4_k_cu_7b0e14dc_33094cuda3std3__48in_placeE)
_ZN39_INTERNAL_0d7032b7_4_k_cu_7b0e14dc_33094cuda3std3__48in_placeE:
	.zero		1
	.type		_ZN39_INTERNAL_0d7032b7_4_k_cu_7b0e14dc_33094cuda3std6ranges3__45__cpo9iter_moveE,@object
	.size		_ZN39_INTERNAL_0d7032b7_4_k_cu_7b0e14dc_33094cuda3std6ranges3__45__cpo9iter_moveE,(_ZN39_INTERNAL_0d7032b7_4_k_cu_7b0e14dc_33094cuda3std3__45__cpo5beginE - _ZN39_INTERNAL_0d7032b7_4_k_cu_7b0e14dc_33094cuda3std6ranges3__45__cpo9iter_moveE)
_ZN39_INTERNAL_0d7032b7_4_k_cu_7b0e14dc_33094cuda3std6ranges3__45__cpo9iter_moveE:
	.zero		1
	.type		_ZN39_INTERNAL_0d7032b7_4_k_cu_7b0e14dc_33094cuda3std3__45__cpo5beginE,@object
	.size		_ZN39_INTERNAL_0d7032b7_4_k_cu_7b0e14dc_33094cuda3std3__45__cpo5beginE,(_ZN39_INTERNAL_0d7032b7_4_k_cu_7b0e14dc_33094cuda3std3__441_GLOBAL__N__0d7032b7_4_k_cu_7b0e14dc_33096ignoreE - _ZN39_INTERNAL_0d7032b7_4_k_cu_7b0e14dc_33094cuda3std3__45__cpo5beginE)
_ZN39_INTERNAL_0d7032b7_4_k_cu_7b0e14dc_33094cuda3std3__45__cpo5beginE:
	.zero		1
	.type		_ZN39_INTERNAL_0d7032b7_4_k_cu_7b0e14dc_33094cuda3std3__441_GLOBAL__N__0d7032b7_4_k_cu_7b0e14dc_33096ignoreE,@object
	.size		_ZN39_INTERNAL_0d7032b7_4_k_cu_7b0e14dc_33094cuda3std3__441_GLOBAL__N__0d7032b7_4_k_cu_7b0e14dc_33096ignoreE,(_ZN39_INTERNAL_0d7032b7_4_k_cu_7b0e14dc_33094cute7productE - _ZN39_INTERNAL_0d7032b7_4_k_cu_7b0e14dc_33094cuda3std3__441_GLOBAL__N__0d7032b7_4_k_cu_7b0e14dc_33096ignoreE)
_ZN39_INTERNAL_0d7032b7_4_k_cu_7b0e14dc_33094cuda3std3__441_GLOBAL__N__0d7032b7_4_k_cu_7b0e14dc_33096ignoreE:
	.zero		1
	.type		_ZN39_INTERNAL_0d7032b7_4_k_cu_7b0e14dc_33094cute7productE,@object
	.size		_ZN39_INTERNAL_0d7032b7_4_k_cu_7b0e14dc_33094cute7productE,(_ZN39_INTERNAL_0d7032b7_4_k_cu_7b0e14dc_33094cuda3std3__45__cpo3endE - _ZN39_INTERNAL_0d7032b7_4_k_cu_7b0e14dc_33094cute7productE)
_ZN39_INTERNAL_0d7032b7_4_k_cu_7b0e14dc_33094cute7productE:
	.zero		1
	.type		_ZN39_INTERNAL_0d7032b7_4_k_cu_7b0e14dc_33094cuda3std3__45__cpo3endE,@object
	.size		_ZN39_INTERNAL_0d7032b7_4_k_cu_7b0e14dc_33094cuda3std3__45__cpo3endE,(_ZN39_INTERNAL_0d7032b7_4_k_cu_7b0e14dc_33094cuda3std3__419piecewise_constructE - _ZN39_INTERNAL_0d7032b7_4_k_cu_7b0e14dc_33094cuda3std3__45__cpo3endE)
_ZN39_INTERNAL_0d7032b7_4_k_cu_7b0e14dc_33094cuda3std3__45__cpo3endE:
	.zero		1
	.type		_ZN39_INTERNAL_0d7032b7_4_k_cu_7b0e14dc_33094cuda3std3__419piecewise_constructE,@object
	.size		_ZN39_INTERNAL_0d7032b7_4_k_cu_7b0e14dc_33094cuda3std3__419piecewise_constructE,(_ZN39_INTERNAL_0d7032b7_4_k_cu_7b0e14dc_33094cuda3std3__45__cpo4cendE - _ZN39_INTERNAL_0d7032b7_4_k_cu_7b0e14dc_33094cuda3std3__419piecewise_constructE)
_ZN39_INTERNAL_0d7032b7_4_k_cu_7b0e14dc_33094cuda3std3__419piecewise_constructE:
	.zero		1
	.type		_ZN39_INTERNAL_0d7032b7_4_k_cu_7b0e14dc_33094cuda3std3__45__cpo4cendE,@object
	.size		_ZN39_INTERNAL_0d7032b7_4_k_cu_7b0e14dc_33094cuda3std3__45__cpo4cendE,(_ZN39_INTERNAL_0d7032b7_4_k_cu_7b0e14dc_33094cuda3std6ranges3__45__cpo4swapE - _ZN39_INTERNAL_0d7032b7_4_k_cu_7b0e14dc_33094cuda3std3__45__cpo4cendE)
_ZN39_INTERNAL_0d7032b7_4_k_cu_7b0e14dc_33094cuda3std3__45__cpo4cendE:
	.zero		1
	.type		_ZN39_INTERNAL_0d7032b7_4_k_cu_7b0e14dc_33094cuda3std6ranges3__45__cpo4swapE,@object
	.size		_ZN39_INTERNAL_0d7032b7_4_k_cu_7b0e14dc_33094cuda3std6ranges3__45__cpo4swapE,(.L_10 - _ZN39_INTERNAL_0d7032b7_4_k_cu_7b0e14dc_33094cuda3std6ranges3__45__cpo4swapE)
_ZN39_INTERNAL_0d7032b7_4_k_cu_7b0e14dc_33094cuda3std6ranges3__45__cpo4swapE:
	.zero		1
.L_10:


//--------------------- .nv.constant0._ZN7cutlass13device_kernelINS_4conv6kernel13ConvUniversalINS1_16ConvProblemShapeILNS1_8OperatorE2ELi2EEENS1_10collective14CollectiveConvINS1_47MainloopSm100TmaUmmaWarpSpecializedImplicitGemmILS5_2ELi26ELi2ELi1ELi2EN4cute5tupleIJNSA_1CILi2EEENSC_ILi1EEESE_EEEEENSB_IJNSC_ILi64EEENSB_IJSH_EEENSB_IJNSC_ILi32EEEEEEEEENS_10bfloat16_tESM_NSA_8TiledMMAINSA_8MMA_AtomIJNSA_20SM100_MMA_F16BF16_SSISM_SM_fLi64ELi64ELNSA_4UMMA5MajorE1ELSR_1ELNSQ_7ScaleInE0ELSS_0EEEEEENSA_6LayoutINSB_IJSE_SE_SE_EEENSB_IJNSC_ILi0EEESX_SX_EEEEENSB_IJNSA_10UnderscoreES10_S10_EEEEENS7_6detail27Sm100ImplicitGemmTileTraitsINSA_13SM90_TMA_LOADENSA_14ComposedLayoutINSA_7SwizzleILi3ELi4ELi3EEENSA_18smem_ptr_flag_bitsILi16EEENSV_INSB_IJSH_NSC_ILi8EEEEEENSB_IJSE_SH_EEEEEEEvEENS14_INSA_30SM90_TMA_LOAD_IM2COL_MULTICASTES1F_vEEEENS_8epilogue10collective18CollectiveEpilogueINS1K_23Sm100TmaWarpSpecializedILi3ELi2ELi16ELb1ELb0EEEJSL_NSB_IJNSV_ISH_SE_EENSV_ISJ_SE_EEEEESM_NSB_IJlNSB_IJSE_llEEESX_EEESM_S1T_NS1K_6fusion15FusionCallbacksIS1O_NS1U_17LinearCombinationISM_fSM_fLNS_15FloatRoundStyleE2EEESL_S1R_JEEENSA_5SM1004TMEM4LOAD26SM100_TMEM_LOAD_16dp256b4xES15_NS16_INS17_ILi2ELi4ELi3EEES1A_NSV_INSB_IJS1B_SJ_EEENSB_IJSJ_SE_EEEEEEENSA_17SM75_U32x4_LDSM_NENSA_14SM90_TMA_STOREES28_NSA_17SM90_U32x4_STSM_NENSA_39AutoVectorizingCopyWithAssumedAlignmentILi128EEEEEEvvEEEEvNT_6ParamsE --------------------------
	.section	.nv.constant0._ZN7cutlass13device_kernelINS_4conv6kernel13ConvUniversalINS1_16ConvProblemShapeILNS1_8OperatorE2ELi2EEENS1_10collective14CollectiveConvINS1_47MainloopSm100TmaUmmaWarpSpecializedImplicitGemmILS5_2ELi26ELi2ELi1ELi2EN4cute5tupleIJNSA_1CILi2EEENSC_ILi1EEESE_EEEEENSB_IJNSC_ILi64EEENSB_IJSH_EEENSB_IJNSC_ILi32EEEEEEEEENS_10bfloat16_tESM_NSA_8TiledMMAINSA_8MMA_AtomIJNSA_20SM100_MMA_F16BF16_SSISM_SM_fLi64ELi64ELNSA_4UMMA5MajorE1ELSR_1ELNSQ_7ScaleInE0ELSS_0EEEEEENSA_6LayoutINSB_IJSE_SE_SE_EEENSB_IJNSC_ILi0EEESX_SX_EEEEENSB_IJNSA_10UnderscoreES10_S10_EEEEENS7_6detail27Sm100ImplicitGemmTileTraitsINSA_13SM90_TMA_LOADENSA_14ComposedLayoutINSA_7SwizzleILi3ELi4ELi3EEENSA_18smem_ptr_flag_bitsILi16EEENSV_INSB_IJSH_NSC_ILi8EEEEEENSB_IJSE_SH_EEEEEEEvEENS14_INSA_30SM90_TMA_LOAD_IM2COL_MULTICASTES1F_vEEEENS_8epilogue10collective18CollectiveEpilogueINS1K_23Sm100TmaWarpSpecializedILi3ELi2ELi16ELb1ELb0EEEJSL_NSB_IJNSV_ISH_SE_EENSV_ISJ_SE_EEEEESM_NSB_IJlNSB_IJSE_llEEESX_EEESM_S1T_NS1K_6fusion15FusionCallbacksIS1O_NS1U_17LinearCombinationISM_fSM_fLNS_15FloatRoundStyleE2EEESL_S1R_JEEENSA_5SM1004TMEM4LOAD26SM100_TMEM_LOAD_16dp256b4xES15_NS16_INS17_ILi2ELi4ELi3EEES1A_NSV_INSB_IJS1B_SJ_EEENSB_IJSJ_SE_EEEEEEENSA_17SM75_U32x4_LDSM_NENSA_14SM90_TMA_STOREES28_NSA_17SM90_U32x4_STSM_NENSA_39AutoVectorizingCopyWithAssumedAlignmentILi128EEEEEEvvEEEEvNT_6ParamsE,"a",@progbits
	.sectionflags	@""
	.align	4
.nv.constant0._ZN7cutlass13device_kernelINS_4conv6kernel13ConvUniversalINS1_16ConvProblemShapeILNS1_8OperatorE2ELi2EEENS1_10collective14CollectiveConvINS1_47MainloopSm100TmaUmmaWarpSpecializedImplicitGemmILS5_2ELi26ELi2ELi1ELi2EN4cute5tupleIJNSA_1CILi2EEENSC_ILi1EEESE_EEEEENSB_IJNSC_ILi64EEENSB_IJSH_EEENSB_IJNSC_ILi32EEEEEEEEENS_10bfloat16_tESM_NSA_8TiledMMAINSA_8MMA_AtomIJNSA_20SM100_MMA_F16BF16_SSISM_SM_fLi64ELi64ELNSA_4UMMA5MajorE1ELSR_1ELNSQ_7ScaleInE0ELSS_0EEEEEENSA_6LayoutINSB_IJSE_SE_SE_EEENSB_IJNSC_ILi0EEESX_SX_EEEEENSB_IJNSA_10UnderscoreES10_S10_EEEEENS7_6detail27Sm100ImplicitGemmTileTraitsINSA_13SM90_TMA_LOADENSA_14ComposedLayoutINSA_7SwizzleILi3ELi4ELi3EEENSA_18smem_ptr_flag_bitsILi16EEENSV_INSB_IJSH_NSC_ILi8EEEEEENSB_IJSE_SH_EEEEEEEvEENS14_INSA_30SM90_TMA_LOAD_IM2COL_MULTICASTES1F_vEEEENS_8epilogue10collective18CollectiveEpilogueINS1K_23Sm100TmaWarpSpecializedILi3ELi2ELi16ELb1ELb0EEEJSL_NSB_IJNSV_ISH_SE_EENSV_ISJ_SE_EEEEESM_NSB_IJlNSB_IJSE_llEEESX_EEESM_S1T_NS1K_6fusion15FusionCallbacksIS1O_NS1U_17LinearCombinationISM_fSM_fLNS_15FloatRoundStyleE2EEESL_S1R_JEEENSA_5SM1004TMEM4LOAD26SM100_TMEM_LOAD_16dp256b4xES15_NS16_INS17_ILi2ELi4ELi3EEES1A_NSV_INSB_IJS1B_SJ_EEENSB_IJSJ_SE_EEEEEEENSA_17SM75_U32x4_LDSM_NENSA_14SM90_TMA_STOREES28_NSA_17SM90_U32x4_STSM_NENSA_39AutoVectorizingCopyWithAssumedAlignmentILi128EEEEEEvvEEEEvNT_6ParamsE:
	.zero		2944


//--------------------- SYMBOLS --------------------------

	.type		.nv.reservedSmem.offset0,@object
	.size		.nv.reservedSmem.offset0,0x4
	.type		.nv.reservedSmem.cap,@object
	.size		.nv.reservedSmem.cap,0x4
	.type		__assertfail,@function
